// auto-generated by cutlass_sweep.gemm — config: {"arch": "sm_90", "cluster_m": 1, "cluster_n": 1, "dtype": "e5m2", "dtype_b": "e5m2", "layout": "nt", "stages": 2, "tile_k": 32, "tile_m": 64, "tile_n": 128}
#include "cutlass/cutlass.h"
#include "cutlass/gemm/collective/collective_builder.hpp"
#include "cutlass/gemm/device/gemm_universal_adapter.h"
#include "cutlass/gemm/kernel/gemm_universal.hpp"
#include "cutlass/epilogue/collective/collective_builder.hpp"

using ElemA = cutlass::float_e5m2_t;
using ElemB = cutlass::float_e5m2_t;
using ElemCD = cutlass::float_e5m2_t;
using Acc  = float;
using TileShape    = cute::Shape<cute::_64, cute::_128, cute::_32>;
using ClusterShape = cute::Shape<cute::_1, cute::_1, cute::_1>;

using CollectiveEpilogue = typename cutlass::epilogue::collective::CollectiveBuilder<
    cutlass::arch::Sm90, cutlass::arch::OpClassTensorOp,
    TileShape, ClusterShape,
    cutlass::epilogue::collective::EpilogueTileAuto,
    Acc, Acc,
    ElemCD, cutlass::layout::RowMajor, 128 / cutlass::sizeof_bits<ElemCD>::value,
    ElemCD, cutlass::layout::RowMajor, 128 / cutlass::sizeof_bits<ElemCD>::value,
    cutlass::epilogue::collective::EpilogueScheduleAuto
  >::CollectiveOp;

using CollectiveMainloop = typename cutlass::gemm::collective::CollectiveBuilder<
    cutlass::arch::Sm90, cutlass::arch::OpClassTensorOp,
    ElemA, cutlass::layout::RowMajor, 128 / cutlass::sizeof_bits<ElemA>::value,
    ElemB, cutlass::layout::ColumnMajor, 128 / cutlass::sizeof_bits<ElemB>::value,
    Acc,
    TileShape, ClusterShape,
    cutlass::gemm::collective::StageCount<2>,
    cutlass::gemm::collective::KernelScheduleAuto
  >::CollectiveOp;

using GemmKernel = cutlass::gemm::kernel::GemmUniversal<
    cute::Shape<int,int,int,int>,
    CollectiveMainloop,
    CollectiveEpilogue
>;
using Gemm = cutlass::gemm::device::GemmUniversalAdapter<GemmKernel>;

// Force the device kernel symbol into the cubin without needing a host main.
auto* _anchor = &cutlass::device_kernel<GemmKernel>;


// ===== COMPILED SASS (sm_90a) =====

	.target	sm_90a

	.elftype	@"ET_EXEC"


//--------------------- .note.nv.tkinfo           --------------------------
	.section	.note.nv.tkinfo,"",@"SHT_NOTE"
	.sectionflags	@"SHF_NOTE_NV_TKINFO"
	.tkinfo
        /*0018*/ 	.word	0x00000002
        /*0030*/ 	.string	""
        /*0030*/ 	.string	"ptxas"
        /*0030*/ 	.string	"Cuda compilation tools, release 13.0, V13.0.88"
        /*0030*/ 	.string	"Build cuda_13.0.r13.0/compiler.36424714_0"
        /*0030*/ 	.string	"-arch sm_90a -m 64 "



//--------------------- .note.nv.cuinfo           --------------------------
	.section	.note.nv.cuinfo,"",@"SHT_NOTE"
	.sectionflags	@"SHF_NOTE_NV_CUINFO"
        /*0018*/ 	.short	0x0002
        /*001a*/ 	.short	0x005a
        /*001c*/ 	.short	0x0082
	.zero		2


//--------------------- .nv.info                  --------------------------
	.section	.nv.info,"",@"SHT_CUDA_INFO"
	.align	4


	//----- nvinfo : EIATTR_REGCOUNT
	.align		4
        /*0000*/ 	.byte	0x04, 0x2f
        /*0002*/ 	.short	(.L_12 - .L_11)
	.align		4
.L_11:
        /*0004*/ 	.word	index@(_ZN7cutlass13device_kernelINS_4gemm6kernel13GemmUniversalIN4cute5tupleIJiiiiEEENS1_10collective13CollectiveMmaINS1_37MainloopSm90TmaGmmaWarpSpecializedFP8ILi2ENS5_IJNS4_1CILi1EEESB_SB_EEENS1_32KernelTmaWarpSpecializedPingpongEEENS5_IJNSA_ILi64EEENSA_ILi128EEENSA_ILi32EEEEEENS_12float_e5m2_tENS5_IJlSB_lEEESJ_SK_NS4_8TiledMMAINS4_8MMA_AtomIJNS4_4SM904GMMA31MMA_64x128x32_F32E5M2E5M2_SS_TNILNSO_7ScaleInE1ELSQ_1EEEEEENS4_6LayoutISC_NS5_IJNSA_ILi0EEESU_SU_EEEEENS5_IJNS4_10UnderscoreESX_SX_EEEEENS4_13SM90_TMA_LOADENS4_14ComposedLayoutINS4_7SwizzleILi1ELi4ELi3EEENS4_18smem_ptr_flag_bitsILi8EEENST_INS5_IJNSA_ILi8EEESH_EEENS5_IJSH_SB_EEEEEEEvNS4_8identityES10_S1A_vS1B_EENS_8epilogue10collective6detail29Sm90TmaWarpSpecializedAdapterINS1E_15DefaultEpilogueISJ_SK_SK_NS1D_6thread17LinearCombinationISJ_Li1EffLNS1I_9ScaleType4KindE0ELNS_15FloatRoundStyleE2ESJ_EENS1_15EpilogueDefaultEEEEEvvEEEEvNT_6ParamsE)
        /*0008*/ 	.word	0x000000a8


	//----- nvinfo : EIATTR_FRAME_SIZE
	.align		4
.L_12:
        /*000c*/ 	.byte	0x04, 0x11
        /*000e*/ 	.short	(.L_14 - .L_13)
	.align		4
.L_13:
        /*0010*/ 	.word	index@(_ZN7cutlass13device_kernelINS_4gemm6kernel13GemmUniversalIN4cute5tupleIJiiiiEEENS1_10collective13CollectiveMmaINS1_37MainloopSm90TmaGmmaWarpSpecializedFP8ILi2ENS5_IJNS4_1CILi1EEESB_SB_EEENS1_32KernelTmaWarpSpecializedPingpongEEENS5_IJNSA_ILi64EEENSA_ILi128EEENSA_ILi32EEEEEENS_12float_e5m2_tENS5_IJlSB_lEEESJ_SK_NS4_8TiledMMAINS4_8MMA_AtomIJNS4_4SM904GMMA31MMA_64x128x32_F32E5M2E5M2_SS_TNILNSO_7ScaleInE1ELSQ_1EEEEEENS4_6LayoutISC_NS5_IJNSA_ILi0EEESU_SU_EEEEENS5_IJNS4_10UnderscoreESX_SX_EEEEENS4_13SM90_TMA_LOADENS4_14ComposedLayoutINS4_7SwizzleILi1ELi4ELi3EEENS4_18smem_ptr_flag_bitsILi8EEENST_INS5_IJNSA_ILi8EEESH_EEENS5_IJSH_SB_EEEEEEEvNS4_8identityES10_S1A_vS1B_EENS_8epilogue10collective6detail29Sm90TmaWarpSpecializedAdapterINS1E_15DefaultEpilogueISJ_SK_SK_NS1D_6thread17LinearCombinationISJ_Li1EffLNS1I_9ScaleType4KindE0ELNS_15FloatRoundStyleE2ESJ_EENS1_15EpilogueDefaultEEEEEvvEEEEvNT_6ParamsE)
        /*0014*/ 	.word	0x00000000


	//----- nvinfo : EIATTR_MIN_STACK_SIZE
	.align		4
.L_14:
        /*0018*/ 	.byte	0x04, 0x12
        /*001a*/ 	.short	(.L_16 - .L_15)
	.align		4
.L_15:
        /*001c*/ 	.word	index@(_ZN7cutlass13device_kernelINS_4gemm6kernel13GemmUniversalIN4cute5tupleIJiiiiEEENS1_10collective13CollectiveMmaINS1_37MainloopSm90TmaGmmaWarpSpecializedFP8ILi2ENS5_IJNS4_1CILi1EEESB_SB_EEENS1_32KernelTmaWarpSpecializedPingpongEEENS5_IJNSA_ILi64EEENSA_ILi128EEENSA_ILi32EEEEEENS_12float_e5m2_tENS5_IJlSB_lEEESJ_SK_NS4_8TiledMMAINS4_8MMA_AtomIJNS4_4SM904GMMA31MMA_64x128x32_F32E5M2E5M2_SS_TNILNSO_7ScaleInE1ELSQ_1EEEEEENS4_6LayoutISC_NS5_IJNSA_ILi0EEESU_SU_EEEEENS5_IJNS4_10UnderscoreESX_SX_EEEEENS4_13SM90_TMA_LOADENS4_14ComposedLayoutINS4_7SwizzleILi1ELi4ELi3EEENS4_18smem_ptr_flag_bitsILi8EEENST_INS5_IJNSA_ILi8EEESH_EEENS5_IJSH_SB_EEEEEEEvNS4_8identityES10_S1A_vS1B_EENS_8epilogue10collective6detail29Sm90TmaWarpSpecializedAdapterINS1E_15DefaultEpilogueISJ_SK_SK_NS1D_6thread17LinearCombinationISJ_Li1EffLNS1I_9ScaleType4KindE0ELNS_15FloatRoundStyleE2ESJ_EENS1_15EpilogueDefaultEEEEEvvEEEEvNT_6ParamsE)
        /*0020*/ 	.word	0x00000000
.L_16:


//--------------------- .nv.compat                --------------------------
	.section	.nv.compat,"",@"SHT_CUDA_COMPAT_INFO"
	.align	4
        /*0000*/ 	.byte	0x02, 0x09, 0x01, 0x00, 0x02, 0x02, 0x04, 0x00, 0x02, 0x05, 0x05, 0x00, 0x03, 0x07, 0x01, 0x01
        /*0010*/ 	.byte	0x02, 0x03, 0x01, 0x00, 0x02, 0x06, 0x01, 0x00, 0x04, 0x0b, 0x08, 0x00, 0x00, 0x00, 0x00, 0x00
        /*0020*/ 	.byte	0x00, 0x00, 0x00, 0x00


//--------------------- .nv.info._ZN7cutlass13device_kernelINS_4gemm6kernel13GemmUniversalIN4cute5tupleIJiiiiEEENS1_10collective13CollectiveMmaINS1_37MainloopSm90TmaGmmaWarpSpecializedFP8ILi2ENS5_IJNS4_1CILi1EEESB_SB_EEENS1_32KernelTmaWarpSpecializedPingpongEEENS5_IJNSA_ILi64EEENSA_ILi128EEENSA_ILi32EEEEEENS_12float_e5m2_tENS5_IJlSB_lEEESJ_SK_NS4_8TiledMMAINS4_8MMA_AtomIJNS4_4SM904GMMA31MMA_64x128x32_F32E5M2E5M2_SS_TNILNSO_7ScaleInE1ELSQ_1EEEEEENS4_6LayoutISC_NS5_IJNSA_ILi0EEESU_SU_EEEEENS5_IJNS4_10UnderscoreESX_SX_EEEEENS4_13SM90_TMA_LOADENS4_14ComposedLayoutINS4_7SwizzleILi1ELi4ELi3EEENS4_18smem_ptr_flag_bitsILi8EEENST_INS5_IJNSA_ILi8EEESH_EEENS5_IJSH_SB_EEEEEEEvNS4_8identityES10_S1A_vS1B_EENS_8epilogue10collective6detail29Sm90TmaWarpSpecializedAdapterINS1E_15DefaultEpilogueISJ_SK_SK_NS1D_6thread17LinearCombinationISJ_Li1EffLNS1I_9ScaleType4KindE0ELNS_15FloatRoundStyleE2ESJ_EENS1_15EpilogueDefaultEEEEEvvEEEEvNT_6ParamsE --------------------------
	.section	.nv.info._ZN7cutlass13device_kernelINS_4gemm6kernel13GemmUniversalIN4cute5tupleIJiiiiEEENS1_10collective13CollectiveMmaINS1_37MainloopSm90TmaGmmaWarpSpecializedFP8ILi2ENS5_IJNS4_1CILi1EEESB_SB_EEENS1_32KernelTmaWarpSpecializedPingpongEEENS5_IJNSA_ILi64EEENSA_ILi128EEENSA_ILi32EEEEEENS_12float_e5m2_tENS5_IJlSB_lEEESJ_SK_NS4_8TiledMMAINS4_8MMA_AtomIJNS4_4SM904GMMA31MMA_64x128x32_F32E5M2E5M2_SS_TNILNSO_7ScaleInE1ELSQ_1EEEEEENS4_6LayoutISC_NS5_IJNSA_ILi0EEESU_SU_EEEEENS5_IJNS4_10UnderscoreESX_SX_EEEEENS4_13SM90_TMA_LOADENS4_14ComposedLayoutINS4_7SwizzleILi1ELi4ELi3EEENS4_18smem_ptr_flag_bitsILi8EEENST_INS5_IJNSA_ILi8EEESH_EEENS5_IJSH_SB_EEEEEEEvNS4_8identityES10_S1A_vS1B_EENS_8epilogue10collective6detail29Sm90TmaWarpSpecializedAdapterINS1E_15DefaultEpilogueISJ_SK_SK_NS1D_6thread17LinearCombinationISJ_Li1EffLNS1I_9ScaleType4KindE0ELNS_15FloatRoundStyleE2ESJ_EENS1_15EpilogueDefaultEEEEEvvEEEEvNT_6ParamsE,"",@"SHT_CUDA_INFO"
	.sectionflags	@""
	.align	4


	//----- nvinfo : EIATTR_CUDA_API_VERSION
	.align		4
        /*0000*/ 	.byte	0x04, 0x37
        /*0002*/ 	.short	(.L_18 - .L_17)
.L_17:
        /*0004*/ 	.word	0x00000082


	//----- nvinfo : EIATTR_KPARAM_INFO
	.align		4
.L_18:
        /*0008*/ 	.byte	0x04, 0x17
        /*000a*/ 	.short	(.L_20 - .L_19)
.L_19:
        /*000c*/ 	.word	0x00000000
        /*0010*/ 	.short	0x0000
        /*0012*/ 	.short	0x0070
        /*0014*/ 	.byte	0x00, 0xf0, 0x01, 0x10


	//----- nvinfo : EIATTR_SPARSE_MMA_MASK
	.align		4
.L_20:
        /*0018*/ 	.byte	0x03, 0x50
        /*001a*/ 	.short	0x0000


	//----- nvinfo : EIATTR_MAXREG_COUNT
	.align		4
        /*001c*/ 	.byte	0x03, 0x1b
        /*001e*/ 	.short	0x00a8


	//----- nvinfo : EIATTR_NUM_BARRIERS
	.align		4
        /*0020*/ 	.byte	0x02, 0x4c
        /*0022*/ 	.byte	0x01
	.zero		1


	//----- nvinfo : EIATTR_MERCURY_ISA_VERSION
	.align		4
        /*0024*/ 	.byte	0x03, 0x5f
        /*0026*/ 	.short	0x0101


	//----- nvinfo : EIATTR_INT_WARP_WIDE_INSTR_OFFSETS
	.align		4
        /*0028*/ 	.byte	0x04, 0x31
        /*002a*/ 	.short	(.L_22 - .L_21)


	//   ....[0]....
.L_21:
        /*002c*/ 	.word	0x00000430


	//   ....[1]....
        /*0030*/ 	.word	0x00000450


	//   ....[2]....
        /*0034*/ 	.word	0x000004d0


	//   ....[3]....
        /*0038*/ 	.word	0x000004e0


	//   ....[4]....
        /*003c*/ 	.word	0x000004f0


	//   ....[5]....
        /*0040*/ 	.word	0x00000510


	//   ....[6]....
        /*0044*/ 	.word	0x00000570


	//   ....[7]....
        /*0048*/ 	.word	0x00000590


	//----- nvinfo : EIATTR_COOP_GROUP_MASK_REGIDS
	.align		4
.L_22:
        /*004c*/ 	.byte	0x04, 0x29
        /*004e*/ 	.short	(.L_24 - .L_23)


	//   ....[0]....
.L_23:
        /*0050*/ 	.word	0xffffffff


	//   ....[1]....
        /*0054*/ 	.word	0xffffffff


	//   ....[2]....
        /*0058*/ 	.word	0xffffffff


	//   ....[3]....
        /*005c*/ 	.word	0xffffffff


	//   ....[4]....
        /*0060*/ 	.word	0xffffffff


	//   ....[5]....
        /*0064*/ 	.word	0xffffffff


	//----- nvinfo : EIATTR_COOP_GROUP_INSTR_OFFSETS
	.align		4
.L_24:
        /*0068*/ 	.byte	0x04, 0x28
        /*006a*/ 	.short	(.L_26 - .L_25)


	//   ....[0]....
.L_25:
        /*006c*/ 	.word	0x00000050


	//   ....[1]....
        /*0070*/ 	.word	0x00000080


	//   ....[2]....
        /*0074*/ 	.word	0x00000180


	//   ....[3]....
        /*0078*/ 	.word	0x00000350


	//   ....[4]....
        /*007c*/ 	.word	0x00000390


	//   ....[5]....
        /*0080*/ 	.word	0x000003d0


	//----- nvinfo : EIATTR_REG_RECONFIG
	.align		4
.L_26:
        /*0084*/ 	.byte	0x01, 0x54
	.zero		2


	//----- nvinfo : EIATTR_MBARRIER_INSTR_OFFSETS
	.align		4
        /*0088*/ 	.byte	0x04, 0x39
        /*008a*/ 	.short	(.L_28 - .L_27)


	//   ....[0]....
.L_27:
        /*008c*/ 	.word	0x00000300
        /*0090*/ 	.word	0x000000ff
        /*0094*/ 	.word	0x00000000
        /*0098*/ 	.short	0x0100
        /*009a*/ 	.byte	0x09
	.zero		1


	//   ....[1]....
        /*009c*/ 	.word	0x00000310
        /*00a0*/ 	.word	0x000000ff
        /*00a4*/ 	.word	0x00000010
        /*00a8*/ 	.short	0x0100
        /*00aa*/ 	.byte	0x09
	.zero		1


	//   ....[2]....
        /*00ac*/ 	.word	0x00000320
        /*00b0*/ 	.word	0x000000ff
        /*00b4*/ 	.word	0x00000008
        /*00b8*/ 	.short	0x0100
        /*00ba*/ 	.byte	0x09
	.zero		1


	//   ....[3]....
        /*00bc*/ 	.word	0x00000330
        /*00c0*/ 	.word	0x000000ff
        /*00c4*/ 	.word	0x00000018
        /*00c8*/ 	.short	0x0100
        /*00ca*/ 	.byte	0x09
	.zero		1


	//   ....[4]....
        /*00cc*/ 	.word	0x000005b0
        /*00d0*/ 	.word	0x000000ff
        /*00d4*/ 	.word	0x00000050
        /*00d8*/ 	.short	0x0100
        /*00da*/ 	.byte	0x09
	.zero		1


	//   ....[5]....
        /*00dc*/ 	.word	0x000005c0
        /*00e0*/ 	.word	0x000000ff
        /*00e4*/ 	.word	0x00000058
        /*00e8*/ 	.short	0x0100
        /*00ea*/ 	.byte	0x09
	.zero		1


	//   ....[6]....
        /*00ec*/ 	.word	0x00000600
        /*00f0*/ 	.word	0x000000ff
        /*00f4*/ 	.word	0x00000030
        /*00f8*/ 	.short	0x0100
        /*00fa*/ 	.byte	0x0a
	.zero		1


	//   ....[7]....
        /*00fc*/ 	.word	0x00000620
        /*0100*/ 	.word	0x000000ff
        /*0104*/ 	.word	0x00000038
        /*0108*/ 	.short	0x0100
        /*010a*/ 	.byte	0x0a
	.zero		1


	//   ....[8]....
        /*010c*/ 	.word	0x00000630
        /*0110*/ 	.word	0x000000ff
        /*0114*/ 	.word	0x00000040
        /*0118*/ 	.short	0x0100
        /*011a*/ 	.byte	0x0a
	.zero		1


	//   ....[9]....
        /*011c*/ 	.word	0x00000640
        /*0120*/ 	.word	0x000000ff
        /*0124*/ 	.word	0x00000048
        /*0128*/ 	.short	0x0100
        /*012a*/ 	.byte	0x0a
	.zero		1


	//   ....[10]....
        /*012c*/ 	.word	0x000014d0
        /*0130*/ 	.word	0x0000000d
        /*0134*/ 	.word	0xfffffff8
        /*0138*/ 	.short	0x010a
        /*013a*/ 	.byte	0x3f
	.zero		1


	//   ....[11]....
        /*013c*/ 	.word	0x000019b0
        /*0140*/ 	.word	0x000000ff
        /*0144*/ 	.word	0x00000000
        /*0148*/ 	.short	0x010a
        /*014a*/ 	.byte	0x04
	.zero		1


	//   ....[12]....
        /*014c*/ 	.word	0x000019f0
        /*0150*/ 	.word	0x000000ff
        /*0154*/ 	.word	0x00000000
        /*0158*/ 	.short	0x010a
        /*015a*/ 	.byte	0x04
	.zero		1


	//   ....[13]....
        /*015c*/ 	.word	0x000022a0
        /*0160*/ 	.word	0x000000ff
        /*0164*/ 	.word	0x00000000
        /*0168*/ 	.short	0x010a
        /*016a*/ 	.byte	0x10
	.zero		1


	//   ....[14]....
        /*016c*/ 	.word	0x000022e0
        /*0170*/ 	.word	0x000000ff
        /*0174*/ 	.word	0x00000000
        /*0178*/ 	.short	0x010a
        /*017a*/ 	.byte	0x10
	.zero		1


	//   ....[15]....
        /*017c*/ 	.word	0x00002900
        /*0180*/ 	.word	0x000000ff
        /*0184*/ 	.word	0x00000000
        /*0188*/ 	.short	0x0101
        /*018a*/ 	.byte	0x06
	.zero		1


	//   ....[16]....
        /*018c*/ 	.word	0x00002e50
        /*0190*/ 	.word	0x00000091
        /*0194*/ 	.word	0x00000000
        /*0198*/ 	.short	0x0101
        /*019a*/ 	.byte	0x1e
	.zero		1


	//   ....[17]....
        /*019c*/ 	.word	0x00002f50
        /*01a0*/ 	.word	0x000000ff
        /*01a4*/ 	.word	0x00000000
        /*01a8*/ 	.short	0x0101
        /*01aa*/ 	.byte	0x04
	.zero		1


	//   ....[18]....
        /*01ac*/ 	.word	0x00003000
        /*01b0*/ 	.word	0x0000000d
        /*01b4*/ 	.word	0x00000008
        /*01b8*/ 	.short	0x010a
        /*01ba*/ 	.byte	0x3f
	.zero		1


	//   ....[19]....
        /*01bc*/ 	.word	0x00007890
        /*01c0*/ 	.word	0x0000000e
        /*01c4*/ 	.word	0x00000000
        /*01c8*/ 	.short	0x0101
        /*01ca*/ 	.byte	0x1e
	.zero		1


	//   ....[20]....
        /*01cc*/ 	.word	0x00008260
        /*01d0*/ 	.word	0x0000000d
        /*01d4*/ 	.word	0x00000010
        /*01d8*/ 	.short	0x010a
        /*01da*/ 	.byte	0x3f
	.zero		1


	//   ....[21]....
        /*01dc*/ 	.word	0x000085f0
        /*01e0*/ 	.word	0x00000004
        /*01e4*/ 	.word	0x00000058
        /*01e8*/ 	.short	0x0101
        /*01ea*/ 	.byte	0x3f
	.zero		1


	//   ....[22]....
        /*01ec*/ 	.word	0x00008d60
        /*01f0*/ 	.word	0x00000005
        /*01f4*/ 	.word	0x00000000
        /*01f8*/ 	.short	0x010a
        /*01fa*/ 	.byte	0x3f
	.zero		1


	//   ....[23]....
        /*01fc*/ 	.word	0x00008de0
        /*0200*/ 	.word	0x0000000b
        /*0204*/ 	.word	0x00000000
        /*0208*/ 	.short	0x010a
        /*020a*/ 	.byte	0x3f
	.zero		1


	//   ....[24]....
        /*020c*/ 	.word	0x00008e40
        /*0210*/ 	.word	0x0000000d
        /*0214*/ 	.word	0xfffffff8
        /*0218*/ 	.short	0x010a
        /*021a*/ 	.byte	0x3f
	.zero		1


	//   ....[25]....
        /*021c*/ 	.word	0x00008ea0
        /*0220*/ 	.word	0x0000000b
        /*0224*/ 	.word	0x00000000
        /*0228*/ 	.short	0x010a
        /*022a*/ 	.byte	0x3f
	.zero		1


	//   ....[26]....
        /*022c*/ 	.word	0x00008f00
        /*0230*/ 	.word	0x00000092
        /*0234*/ 	.word	0x00000000
        /*0238*/ 	.short	0x010a
        /*023a*/ 	.byte	0x3f
	.zero		1


	//   ....[27]....
        /*023c*/ 	.word	0x00008f50
        /*0240*/ 	.word	0x0000000d
        /*0244*/ 	.word	0x00000008
        /*0248*/ 	.short	0x010a
        /*024a*/ 	.byte	0x3f
	.zero		1


	//   ....[28]....
        /*024c*/ 	.word	0x00009020
        /*0250*/ 	.word	0x0000000d
        /*0254*/ 	.word	0x00000010
        /*0258*/ 	.short	0x010a
        /*025a*/ 	.byte	0x3f
	.zero		1


	//   ....[29]....
        /*025c*/ 	.word	0x00009100
        /*0260*/ 	.word	0x00000005
        /*0264*/ 	.word	0x00000000
        /*0268*/ 	.short	0x010a
        /*026a*/ 	.byte	0x3f
	.zero		1


	//----- nvinfo : EIATTR_NUM_MBARRIERS
	.align		4
.L_28:
        /*026c*/ 	.byte	0x03, 0x38
        /*026e*/ 	.short	0x000a


	//----- nvinfo : EIATTR_EXIT_INSTR_OFFSETS
	.align		4
        /*0270*/ 	.byte	0x04, 0x1c
        /*0272*/ 	.short	(.L_30 - .L_29)


	//   ....[0]....
.L_29:
        /*0274*/ 	.word	0x000011c0


	//   ....[1]....
        /*0278*/ 	.word	0x00001220


	//   ....[2]....
        /*027c*/ 	.word	0x00007f90


	//   ....[3]....
        /*0280*/ 	.word	0x00007fc0


	//   ....[4]....
        /*0284*/ 	.word	0x00008e30


	//----- nvinfo : EIATTR_MAX_THREADS
	.align		4
.L_30:
        /*0288*/ 	.byte	0x04, 0x05
        /*028a*/ 	.short	(.L_32 - .L_31)
.L_31:
        /*028c*/ 	.word	0x00000180
        /*0290*/ 	.word	0x00000001
        /*0294*/ 	.word	0x00000001


	//----- nvinfo : EIATTR_CRS_STACK_SIZE
	.align		4
.L_32:
        /*0298*/ 	.byte	0x04, 0x1e
        /*029a*/ 	.short	(.L_34 - .L_33)
.L_33:
        /*029c*/ 	.word	0x00000000


	//----- nvinfo : EIATTR_CBANK_PARAM_SIZE
	.align		4
.L_34:
        /*02a0*/ 	.byte	0x03, 0x19
        /*02a2*/ 	.short	0x0470


	//----- nvinfo : EIATTR_PARAM_CBANK
	.align		4
        /*02a4*/ 	.byte	0x04, 0x0a
        /*02a6*/ 	.short	(.L_36 - .L_35)
	.align		4
.L_35:
        /*02a8*/ 	.word	index@(.nv.constant0._ZN7cutlass13device_kernelINS_4gemm6kernel13GemmUniversalIN4cute5tupleIJiiiiEEENS1_10collective13CollectiveMmaINS1_37MainloopSm90TmaGmmaWarpSpecializedFP8ILi2ENS5_IJNS4_1CILi1EEESB_SB_EEENS1_32KernelTmaWarpSpecializedPingpongEEENS5_IJNSA_ILi64EEENSA_ILi128EEENSA_ILi32EEEEEENS_12float_e5m2_tENS5_IJlSB_lEEESJ_SK_NS4_8TiledMMAINS4_8MMA_AtomIJNS4_4SM904GMMA31MMA_64x128x32_F32E5M2E5M2_SS_TNILNSO_7ScaleInE1ELSQ_1EEEEEENS4_6LayoutISC_NS5_IJNSA_ILi0EEESU_SU_EEEEENS5_IJNS4_10UnderscoreESX_SX_EEEEENS4_13SM90_TMA_LOADENS4_14ComposedLayoutINS4_7SwizzleILi1ELi4ELi3EEENS4_18smem_ptr_flag_bitsILi8EEENST_INS5_IJNSA_ILi8EEESH_EEENS5_IJSH_SB_EEEEEEEvNS4_8identityES10_S1A_vS1B_EENS_8epilogue10collective6detail29Sm90TmaWarpSpecializedAdapterINS1E_15DefaultEpilogueISJ_SK_SK_NS1D_6thread17LinearCombinationISJ_Li1EffLNS1I_9ScaleType4KindE0ELNS_15FloatRoundStyleE2ESJ_EENS1_15EpilogueDefaultEEEEEvvEEEEvNT_6ParamsE)
        /*02ac*/ 	.short	0x0210
        /*02ae*/ 	.short	0x0470


	//----- nvinfo : EIATTR_SW_WAR
	.align		4
.L_36:
        /*02b0*/ 	.byte	0x04, 0x36
        /*02b2*/ 	.short	(.L_38 - .L_37)
.L_37:
        /*02b4*/ 	.word	0x00000008
.L_38:


//--------------------- .nv.callgraph             --------------------------
	.section	.nv.callgraph,"",@"SHT_CUDA_CALLGRAPH"
	.align	4
	.sectionentsize	8
	.align		4
        /*0000*/ 	.word	0x00000000
	.align		4
        /*0004*/ 	.word	0xffffffff
	.align		4
        /*0008*/ 	.word	0x00000000
	.align		4
        /*000c*/ 	.word	0xfffffffe
	.align		4
        /*0010*/ 	.word	0x00000000
	.align		4
        /*0014*/ 	.word	0xfffffffd
	.align		4
        /*0018*/ 	.word	0x00000000
	.align		4
        /*001c*/ 	.word	0xfffffffc


//--------------------- .nv.constant4             --------------------------
	.section	.nv.constant4,"a",@progbits
	.align	8
	.align		8
.nv.constant4:
        /*0000*/ 	.dword	_ZN40_INTERNAL_bce35cec_4_k_cu_c2500d44_297994cuda3std3__45__cpo5beginE
	.align		8
        /*0008*/ 	.dword	_ZN40_INTERNAL_bce35cec_4_k_cu_c2500d44_297994cuda3std3__45__cpo3endE
	.align		8
        /*0010*/ 	.dword	_ZN40_INTERNAL_bce35cec_4_k_cu_c2500d44_297994cuda3std3__45__cpo6cbeginE
	.align		8
        /*0018*/ 	.dword	_ZN40_INTERNAL_bce35cec_4_k_cu_c2500d44_297994cuda3std3__45__cpo4cendE
	.align		8
        /*0020*/ 	.dword	_ZN40_INTERNAL_bce35cec_4_k_cu_c2500d44_297994cuda3std3__442_GLOBAL__N__bce35cec_4_k_cu_c2500d44_297996ignoreE
	.align		8
        /*0028*/ 	.dword	_ZN40_INTERNAL_bce35cec_4_k_cu_c2500d44_297994cuda3std3__419piecewise_constructE
	.align		8
        /*0030*/ 	.dword	_ZN40_INTERNAL_bce35cec_4_k_cu_c2500d44_297994cuda3std3__48in_placeE
	.align		8
        /*0038*/ 	.dword	_ZN40_INTERNAL_bce35cec_4_k_cu_c2500d44_297994cuda3std6ranges3__45__cpo4swapE
	.align		8
        /*0040*/ 	.dword	_ZN40_INTERNAL_bce35cec_4_k_cu_c2500d44_297994cuda3std6ranges3__45__cpo9iter_moveE
	.align		8
        /*0048*/ 	.dword	_ZN40_INTERNAL_bce35cec_4_k_cu_c2500d44_297994cute7productE
	.align		8
        /*0050*/ 	.dword	_ZN40_INTERNAL_bce35cec_4_k_cu_c2500d44_297994cute1_E


//--------------------- .text._ZN7cutlass13device_kernelINS_4gemm6kernel13GemmUniversalIN4cute5tupleIJiiiiEEENS1_10collective13CollectiveMmaINS1_37MainloopSm90TmaGmmaWarpSpecializedFP8ILi2ENS5_IJNS4_1CILi1EEESB_SB_EEENS1_32KernelTmaWarpSpecializedPingpongEEENS5_IJNSA_ILi64EEENSA_ILi128EEENSA_ILi32EEEEEENS_12float_e5m2_tENS5_IJlSB_lEEESJ_SK_NS4_8TiledMMAINS4_8MMA_AtomIJNS4_4SM904GMMA31MMA_64x128x32_F32E5M2E5M2_SS_TNILNSO_7ScaleInE1ELSQ_1EEEEEENS4_6LayoutISC_NS5_IJNSA_ILi0EEESU_SU_EEEEENS5_IJNS4_10UnderscoreESX_SX_EEEEENS4_13SM90_TMA_LOADENS4_14ComposedLayoutINS4_7SwizzleILi1ELi4ELi3EEENS4_18smem_ptr_flag_bitsILi8EEENST_INS5_IJNSA_ILi8EEESH_EEENS5_IJSH_SB_EEEEEEEvNS4_8identityES10_S1A_vS1B_EENS_8epilogue10collective6detail29Sm90TmaWarpSpecializedAdapterINS1E_15DefaultEpilogueISJ_SK_SK_NS1D_6thread17LinearCombinationISJ_Li1EffLNS1I_9ScaleType4KindE0ELNS_15FloatRoundStyleE2ESJ_EENS1_15EpilogueDefaultEEEEEvvEEEEvNT_6ParamsE --------------------------
	.section	.text._ZN7cutlass13device_kernelINS_4gemm6kernel13GemmUniversalIN4cute5tupleIJiiiiEEENS1_10collective13CollectiveMmaINS1_37MainloopSm90TmaGmmaWarpSpecializedFP8ILi2ENS5_IJNS4_1CILi1EEESB_SB_EEENS1_32KernelTmaWarpSpecializedPingpongEEENS5_IJNSA_ILi64EEENSA_ILi128EEENSA_ILi32EEEEEENS_12float_e5m2_tENS5_IJlSB_lEEESJ_SK_NS4_8TiledMMAINS4_8MMA_AtomIJNS4_4SM904GMMA31MMA_64x128x32_F32E5M2E5M2_SS_TNILNSO_7ScaleInE1ELSQ_1EEEEEENS4_6LayoutISC_NS5_IJNSA_ILi0EEESU_SU_EEEEENS5_IJNS4_10UnderscoreESX_SX_EEEEENS4_13SM90_TMA_LOADENS4_14ComposedLayoutINS4_7SwizzleILi1ELi4ELi3EEENS4_18smem_ptr_flag_bitsILi8EEENST_INS5_IJNSA_ILi8EEESH_EEENS5_IJSH_SB_EEEEEEEvNS4_8identityES10_S1A_vS1B_EENS_8epilogue10collective6detail29Sm90TmaWarpSpecializedAdapterINS1E_15DefaultEpilogueISJ_SK_SK_NS1D_6thread17LinearCombinationISJ_Li1EffLNS1I_9ScaleType4KindE0ELNS_15FloatRoundStyleE2ESJ_EENS1_15EpilogueDefaultEEEEEvvEEEEvNT_6ParamsE,"ax",@progbits
	.align	128
.text._ZN7cutlass13device_kernelINS_4gemm6kernel13GemmUniversalIN4cute5tupleIJiiiiEEENS1_10collective13CollectiveMmaINS1_37MainloopSm90TmaGmmaWarpSpecializedFP8ILi2ENS5_IJNS4_1CILi1EEESB_SB_EEENS1_32KernelTmaWarpSpecializedPingpongEEENS5_IJNSA_ILi64EEENSA_ILi128EEENSA_ILi32EEEEEENS_12float_e5m2_tENS5_IJlSB_lEEESJ_SK_NS4_8TiledMMAINS4_8MMA_AtomIJNS4_4SM904GMMA31MMA_64x128x32_F32E5M2E5M2_SS_TNILNSO_7ScaleInE1ELSQ_1EEEEEENS4_6LayoutISC_NS5_IJNSA_ILi0EEESU_SU_EEEEENS5_IJNS4_10UnderscoreESX_SX_EEEEENS4_13SM90_TMA_LOADENS4_14ComposedLayoutINS4_7SwizzleILi1ELi4ELi3EEENS4_18smem_ptr_flag_bitsILi8EEENST_INS5_IJNSA_ILi8EEESH_EEENS5_IJSH_SB_EEEEEEEvNS4_8identityES10_S1A_vS1B_EENS_8epilogue10collective6detail29Sm90TmaWarpSpecializedAdapterINS1E_15DefaultEpilogueISJ_SK_SK_NS1D_6thread17LinearCombinationISJ_Li1EffLNS1I_9ScaleType4KindE0ELNS_15FloatRoundStyleE2ESJ_EENS1_15EpilogueDefaultEEEEEvvEEEEvNT_6ParamsE:
        .type           _ZN7cutlass13device_kernelINS_4gemm6kernel13GemmUniversalIN4cute5tupleIJiiiiEEENS1_10collective13CollectiveMmaINS1_37MainloopSm90TmaGmmaWarpSpecializedFP8ILi2ENS5_IJNS4_1CILi1EEESB_SB_EEENS1_32KernelTmaWarpSpecializedPingpongEEENS5_IJNSA_ILi64EEENSA_ILi128EEENSA_ILi32EEEEEENS_12float_e5m2_tENS5_IJlSB_lEEESJ_SK_NS4_8TiledMMAINS4_8MMA_AtomIJNS4_4SM904GMMA31MMA_64x128x32_F32E5M2E5M2_SS_TNILNSO_7ScaleInE1ELSQ_1EEEEEENS4_6LayoutISC_NS5_IJNSA_ILi0EEESU_SU_EEEEENS5_IJNS4_10UnderscoreESX_SX_EEEEENS4_13SM90_TMA_LOADENS4_14ComposedLayoutINS4_7SwizzleILi1ELi4ELi3EEENS4_18smem_ptr_flag_bitsILi8EEENST_INS5_IJNSA_ILi8EEESH_EEENS5_IJSH_SB_EEEEEEEvNS4_8identityES10_S1A_vS1B_EENS_8epilogue10collective6detail29Sm90TmaWarpSpecializedAdapterINS1E_15DefaultEpilogueISJ_SK_SK_NS1D_6thread17LinearCombinationISJ_Li1EffLNS1I_9ScaleType4KindE0ELNS_15FloatRoundStyleE2ESJ_EENS1_15EpilogueDefaultEEEEEvvEEEEvNT_6ParamsE,@function
        .size           _ZN7cutlass13device_kernelINS_4gemm6kernel13GemmUniversalIN4cute5tupleIJiiiiEEENS1_10collective13CollectiveMmaINS1_37MainloopSm90TmaGmmaWarpSpecializedFP8ILi2ENS5_IJNS4_1CILi1EEESB_SB_EEENS1_32KernelTmaWarpSpecializedPingpongEEENS5_IJNSA_ILi64EEENSA_ILi128EEENSA_ILi32EEEEEENS_12float_e5m2_tENS5_IJlSB_lEEESJ_SK_NS4_8TiledMMAINS4_8MMA_AtomIJNS4_4SM904GMMA31MMA_64x128x32_F32E5M2E5M2_SS_TNILNSO_7ScaleInE1ELSQ_1EEEEEENS4_6LayoutISC_NS5_IJNSA_ILi0EEESU_SU_EEEEENS5_IJNS4_10UnderscoreESX_SX_EEEEENS4_13SM90_TMA_LOADENS4_14ComposedLayoutINS4_7SwizzleILi1ELi4ELi3EEENS4_18smem_ptr_flag_bitsILi8EEENST_INS5_IJNSA_ILi8EEESH_EEENS5_IJSH_SB_EEEEEEEvNS4_8identityES10_S1A_vS1B_EENS_8epilogue10collective6detail29Sm90TmaWarpSpecializedAdapterINS1E_15DefaultEpilogueISJ_SK_SK_NS1D_6thread17LinearCombinationISJ_Li1EffLNS1I_9ScaleType4KindE0ELNS_15FloatRoundStyleE2ESJ_EENS1_15EpilogueDefaultEEEEEvvEEEEvNT_6ParamsE,(.L_x_199 - _ZN7cutlass13device_kernelINS_4gemm6kernel13GemmUniversalIN4cute5tupleIJiiiiEEENS1_10collective13CollectiveMmaINS1_37MainloopSm90TmaGmmaWarpSpecializedFP8ILi2ENS5_IJNS4_1CILi1EEESB_SB_EEENS1_32KernelTmaWarpSpecializedPingpongEEENS5_IJNSA_ILi64EEENSA_ILi128EEENSA_ILi32EEEEEENS_12float_e5m2_tENS5_IJlSB_lEEESJ_SK_NS4_8TiledMMAINS4_8MMA_AtomIJNS4_4SM904GMMA31MMA_64x128x32_F32E5M2E5M2_SS_TNILNSO_7ScaleInE1ELSQ_1EEEEEENS4_6LayoutISC_NS5_IJNSA_ILi0EEESU_SU_EEEEENS5_IJNS4_10UnderscoreESX_SX_EEEEENS4_13SM90_TMA_LOADENS4_14ComposedLayoutINS4_7SwizzleILi1ELi4ELi3EEENS4_18smem_ptr_flag_bitsILi8EEENST_INS5_IJNSA_ILi8EEESH_EEENS5_IJSH_SB_EEEEEEEvNS4_8identityES10_S1A_vS1B_EENS_8epilogue10collective6detail29Sm90TmaWarpSpecializedAdapterINS1E_15DefaultEpilogueISJ_SK_SK_NS1D_6thread17LinearCombinationISJ_Li1EffLNS1I_9ScaleType4KindE0ELNS_15FloatRoundStyleE2ESJ_EENS1_15EpilogueDefaultEEEEEvvEEEEvNT_6ParamsE)
        .other          _ZN7cutlass13device_kernelINS_4gemm6kernel13GemmUniversalIN4cute5tupleIJiiiiEEENS1_10collective13CollectiveMmaINS1_37MainloopSm90TmaGmmaWarpSpecializedFP8ILi2ENS5_IJNS4_1CILi1EEESB_SB_EEENS1_32KernelTmaWarpSpecializedPingpongEEENS5_IJNSA_ILi64EEENSA_ILi128EEENSA_ILi32EEEEEENS_12float_e5m2_tENS5_IJlSB_lEEESJ_SK_NS4_8TiledMMAINS4_8MMA_AtomIJNS4_4SM904GMMA31MMA_64x128x32_F32E5M2E5M2_SS_TNILNSO_7ScaleInE1ELSQ_1EEEEEENS4_6LayoutISC_NS5_IJNSA_ILi0EEESU_SU_EEEEENS5_IJNS4_10UnderscoreESX_SX_EEEEENS4_13SM90_TMA_LOADENS4_14ComposedLayoutINS4_7SwizzleILi1ELi4ELi3EEENS4_18smem_ptr_flag_bitsILi8EEENST_INS5_IJNSA_ILi8EEESH_EEENS5_IJSH_SB_EEEEEEEvNS4_8identityES10_S1A_vS1B_EENS_8epilogue10collective6detail29Sm90TmaWarpSpecializedAdapterINS1E_15DefaultEpilogueISJ_SK_SK_NS1D_6thread17LinearCombinationISJ_Li1EffLNS1I_9ScaleType4KindE0ELNS_15FloatRoundStyleE2ESJ_EENS1_15EpilogueDefaultEEEEEvvEEEEvNT_6ParamsE,@"STO_CUDA_ENTRY STV_DEFAULT"
_ZN7cutlass13device_kernelINS_4gemm6kernel13GemmUniversalIN4cute5tupleIJiiiiEEENS1_10collective13CollectiveMmaINS1_37MainloopSm90TmaGmmaWarpSpecializedFP8ILi2ENS5_IJNS4_1CILi1EEESB_SB_EEENS1_32KernelTmaWarpSpecializedPingpongEEENS5_IJNSA_ILi64EEENSA_ILi128EEENSA_ILi32EEEEEENS_12float_e5m2_tENS5_IJlSB_lEEESJ_SK_NS4_8TiledMMAINS4_8MMA_AtomIJNS4_4SM904GMMA31MMA_64x128x32_F32E5M2E5M2_SS_TNILNSO_7ScaleInE1ELSQ_1EEEEEENS4_6LayoutISC_NS5_IJNSA_ILi0EEESU_SU_EEEEENS5_IJNS4_10UnderscoreESX_SX_EEEEENS4_13SM90_TMA_LOADENS4_14ComposedLayoutINS4_7SwizzleILi1ELi4ELi3EEENS4_18smem_ptr_flag_bitsILi8EEENST_INS5_IJNSA_ILi8EEESH_EEENS5_IJSH_SB_EEEEEEEvNS4_8identityES10_S1A_vS1B_EENS_8epilogue10collective6detail29Sm90TmaWarpSpecializedAdapterINS1E_15DefaultEpilogueISJ_SK_SK_NS1D_6thread17LinearCombinationISJ_Li1EffLNS1I_9ScaleType4KindE0ELNS_15FloatRoundStyleE2ESJ_EENS1_15EpilogueDefaultEEEEEvvEEEEvNT_6ParamsE:
[----:B------:R-:W-:Y:S01]  /*0000*/  LDC R1, c[0x0][0x28] ;  /* 0x00000a00ff017b82 */ /* 0x000fe20000000800 */
[----:B------:R-:W0:Y:S01]  /*0010*/  S2R R8, SR_TID.X ;  /* 0x0000000000087919 */ /* 0x000e220000002100 */
[----:B------:R-:W-:Y:S01]  /*0020*/  ELECT P0, URZ, PT ;  /* 0x00000000003f782f */ /* 0x000fe20003800000 */
[----:B------:R-:W-:Y:S01]  /*0030*/  BSSY B0, `(.L_x_0) ;  /* 0x0000014000007945 */ /* 0x000fe20003800000 */
[----:B0-----:R-:W-:-:S05]  /*0040*/  SHF.R.U32.HI R0, RZ, 0x5, R8 ;  /* 0x00000005ff007819 */ /* 0x001fca0000011608 */
[----:B------:R-:W0:Y:S02]  /*0050*/  SHFL.IDX PT, R2, R0, RZ, 0x1f ;  /* 0x00001fff00027589 */ /* 0x000e2400000e0000 */
[----:B0-----:R-:W-:Y:S02]  /*0060*/  R2UR UR8, R2 ;  /* 0x00000000020872ca */ /* 0x001fe400000e0000 */
[----:B------:R-:W-:-:S05]  /*0070*/  SHF.R.U32.HI R2, RZ, 0x7, R8 ;  /* 0x00000007ff027819 */ /* 0x000fca0000011608 */
[----:B------:R0:W1:Y:S06]  /*0080*/  SHFL.IDX PT, R3, R2, RZ, 0x1f ;  /* 0x00001fff02037589 */ /* 0x00006c00000e0000 */
[----:B------:R-:W-:Y:S02]  /*0090*/  USHF.R.S32.HI UR4, URZ, 0x1f, UR8 ;  /* 0x0000001f3f047899 */ /* 0x000fe40008011408 */
[----:B------:R-:W-:Y:S02]  /*00a0*/  ISETP.NE.OR P0, PT, RZ, UR8, !P0 ;  /* 0x00000008ff007c0c */ /* 0x000fe4000c705670 */
[----:B------:R-:W-:-:S04]  /*00b0*/  ULEA.HI UR4, UR4, UR8, URZ, 0x2 ;  /* 0x0000000804047291 */ /* 0x000fc8000f8f103f */
[----:B------:R-:W-:-:S04]  /*00c0*/  ULOP3.LUT UR4, UR4, 0xfffffffc, URZ, 0xc0, !UPT ;  /* 0xfffffffc04047892 */ /* 0x000fc8000f8ec03f */
[----:B------:R-:W-:-:S03]  /*00d0*/  UIADD3 UR8, UR8, -UR4, URZ ;  /* 0x8000000408087290 */ /* 0x000fc6000fffe03f */
[----:B0-----:R-:W-:Y:S09]  /*00e0*/  @P0 BRA `(.L_x_1) ;  /* 0x0000000000200947 */ /* 0x001ff20003800000 */
[----:B------:R-:W-:Y:S02]  /*00f0*/  ULDC.64 UR4, c[0x0][0x198] ;  /* 0x0000660000047ab9 */ /* 0x000fe40000000a00 */
[----:B------:R-:W-:Y:S02]  /*0100*/  UIADD3 UR6, UP0, UR4, 0xf0, URZ ;  /* 0x000000f004067890 */ /* 0x000fe4000ff1e03f */
[----:B------:R-:W-:Y:S02]  /*0110*/  UIADD3 UR4, UP1, UR4, 0x1f0, URZ ;  /* 0x000001f004047890 */ /* 0x000fe4000ff3e03f */
[----:B------:R-:W-:Y:S02]  /*0120*/  UIADD3.X UR7, URZ, UR5, URZ, UP0, !UPT ;  /* 0x000000053f077290 */ /* 0x000fe400087fe43f */
[----:B------:R-:W-:-:S07]  /*0130*/  UIADD3.X UR5, URZ, UR5, URZ, UP1, !UPT ;  /* 0x000000053f057290 */ /* 0x000fce0008ffe43f */
[----:B------:R0:W-:Y:S02]  /*0140*/  UTMACCTL.PF [UR6] ;  /* 0x00000000060079b9 */ /* 0x0001e40008040000 */
[----:B------:R0:W-:Y:S02]  /*0150*/  UTMACCTL.PF [UR4] ;  /* 0x00000000040079b9 */ /* 0x0001e40008040000 */
[----:B0-----:R-:W-:Y:S01]  /*0160*/  NOP ;  /* 0x0000000000007918 */ /* 0x001fe20000000000 */
.L_x_1:
[----:B------:R-:W-:Y:S05]  /*0170*/  BSYNC B0 ;  /* 0x0000000000007941 */ /* 0x000fea0003800000 */
.L_x_0:
[----:B------:R-:W0:Y:S01]  /*0180*/  SHFL.IDX PT, R4, R0, RZ, 0x1f ;  /* 0x00001fff00047589 */ /* 0x000e2200000e0000 */
[----:B-1----:R-:W-:Y:S01]  /*0190*/  R2UR UR16, R3 ;  /* 0x00000000031072ca */ /* 0x002fe200000e0000 */
[----:B------:R-:W-:-:S04]  /*01a0*/  UISETP.NE.AND UP0, UPT, UR8, 0x3, UPT ;  /* 0x000000030800788c */ /* 0x000fc8000bf05270 */
[----:B------:R-:W-:-:S08]  /*01b0*/  UISETP.EQ.OR UP0, UPT, UR8, URZ, !UP0 ;  /* 0x0000003f0800728c */ /* 0x000fd0000c702670 */
[----:B------:R-:W-:Y:S02]  /*01c0*/  UIADD3 UR24, UR16, -0x1, URZ ;  /* 0xffffffff10187890 */ /* 0x000fe4000fffe03f */
[----:B------:R-:W-:Y:S02]  /*01d0*/  UISETP.EQ.AND UP0, UPT, UR16, URZ, UP0 ;  /* 0x0000003f1000728c */ /* 0x000fe40008702270 */
[----:B------:R-:W-:Y:S02]  /*01e0*/  UISETP.GE.U32.AND UP1, UPT, UR24, 0x2, UPT ;  /* 0x000000021800788c */ /* 0x000fe4000bf26070 */
[----:B------:R-:W-:Y:S01]  /*01f0*/  USEL UR13, URZ, 0x1, !UP0 ;  /* 0x000000013f0d7887 */ /* 0x000fe2000c000000 */
[----:B0-----:R-:W-:-:S03]  /*0200*/  ISETP.NE.AND P0, PT, R4, RZ, PT ;  /* 0x000000ff0400720c */ /* 0x001fc60003f05270 */
[----:B------:R-:W-:-:S10]  /*0210*/  USEL UR13, UR13, 0x2, UP1 ;  /* 0x000000020d0d7887 */ /* 0x000fd40008800000 */
[----:B------:R-:W-:Y:S05]  /*0220*/  @P0 BRA `(.L_x_2) ;  /* 0x0000000000480947 */ /* 0x000fea0003800000 */
[----:B------:R-:W0:Y:S01]  /*0230*/  S2UR UR9, SR_CgaCtaId ;  /* 0x00000000000979c3 */ /* 0x000e220000008800 */
[----:B------:R-:W-:Y:S01]  /*0240*/  UMOV UR4, 0x400 ;  /* 0x0000040000047882 */ /* 0x000fe20000000000 */
[----:B------:R-:W-:Y:S01]  /*0250*/  UMOV UR5, 0x1 ;  /* 0x0000000100057882 */ /* 0x000fe20000000000 */
[----:B------:R-:W-:Y:S01]  /*0260*/  UMOV UR6, 0x80 ;  /* 0x0000008000067882 */ /* 0x000fe20000000000 */
[----:B------:R-:W-:Y:S01]  /*0270*/  ELECT P0, URZ, PT ;  /* 0x00000000003f782f */ /* 0x000fe20003800000 */
[----:B------:R-:W-:-:S04]  /*0280*/  UIADD3 UR6, -UR6, 0x100000, URZ ;  /* 0x0010000006067890 */ /* 0x000fc8000fffe13f */
[----:B------:R-:W-:Y:S02]  /*0290*/  USHF.L.U32 UR7, UR6, 0xb, URZ ;  /* 0x0000000b06077899 */ /* 0x000fe4000800063f */
[----:B------:R-:W-:Y:S02]  /*02a0*/  USHF.L.U32 UR6, UR6, 0x1, URZ ;  /* 0x0000000106067899 */ /* 0x000fe4000800063f */
[----:B0-----:R-:W-:Y:S02]  /*02b0*/  ULEA UR9, UR9, UR4, 0x18 ;  /* 0x0000000409097291 */ /* 0x001fe4000f8ec03f */
[----:B------:R-:W-:-:S04]  /*02c0*/  UIADD3 UR4, -UR5, 0x100000, URZ ;  /* 0x0010000005047890 */ /* 0x000fc8000fffe13f */
[----:B------:R-:W-:Y:S02]  /*02d0*/  USHF.L.U32 UR5, UR4, 0xb, URZ ;  /* 0x0000000b04057899 */ /* 0x000fe4000800063f */
[----:B------:R-:W-:Y:S01]  /*02e0*/  USHF.L.U32 UR4, UR4, 0x1, URZ ;  /* 0x0000000104047899 */ /* 0x000fe2000800063f */
[----:B------:R-:W0:Y:S11]  /*02f0*/  FENCE.VIEW.ASYNC.S ;  /* 0x00000000000073c6 */ /* 0x000e360000000000 */
[----:B0-----:R0:W1:Y:S01]  /*0300*/  SYNCS.EXCH.64 URZ, [UR9], UR4 ;  /* 0x00000004093f75b2 */ /* 0x0010620008000100 */
[----:B------:R0:W2:Y:S01]  /*0310*/  SYNCS.EXCH.64 URZ, [UR9+0x10], UR6 ;  /* 0x00001006093f75b2 */ /* 0x0000a20008000100 */
[----:B------:R0:W3:Y:S01]  /*0320*/  SYNCS.EXCH.64 URZ, [UR9+0x8], UR4 ;  /* 0x00000804093f75b2 */ /* 0x0000e20008000100 */
[----:B------:R0:W4:Y:S01]  /*0330*/  SYNCS.EXCH.64 URZ, [UR9+0x18], UR6 ;  /* 0x00001806093f75b2 */ /* 0x0001220008000100 */
[----:B------:R-:W-:Y:S01]  /*0340*/  NOP ;  /* 0x0000000000007918 */ /* 0x000fe20000000000 */
.L_x_2:
[----:B------:R-:W5:Y:S01]  /*0350*/  SHFL.IDX PT, R4, R0, RZ, 0x1f ;  /* 0x00001fff00047589 */ /* 0x000f6200000e0000 */
[----:B------:R-:W-:Y:S01]  /*0360*/  ELECT P0, URZ, PT ;  /* 0x00000000003f782f */ /* 0x000fe20003800000 */
[----:B------:R-:W-:Y:S01]  /*0370*/  NOP ;  /* 0x0000000000007918 */ /* 0x000fe20000000000 */
[----:B------:R-:W-:Y:S01]  /*0380*/  ELECT P1, URZ, PT ;  /* 0x00000000003f782f */ /* 0x000fe20003820000 */
[----:B------:R-:W1:Y:S01]  /*0390*/  SHFL.IDX PT, R3, R0, RZ, 0x1f ;  /* 0x00001fff00037589 */ /* 0x000e6200000e0000 */
[----:B0-----:R-:W-:Y:S01]  /*03a0*/  UMOV UR4, 0x20 ;  /* 0x0000002000047882 */ /* 0x001fe20000000000 */
[----:B------:R-:W-:Y:S01]  /*03b0*/  UMOV UR12, 0x80 ;  /* 0x00000080000c7882 */ /* 0x000fe20000000000 */
[----:B------:R-:W-:Y:S01]  /*03c0*/  NOP ;  /* 0x0000000000007918 */ /* 0x000fe20000000000 */
[----:B------:R0:W0:Y:S01]  /*03d0*/  SHFL.IDX PT, R13, R2, RZ, 0x1f ;  /* 0x00001fff020d7589 */ /* 0x00002200000e0000 */
[----:B------:R-:W-:Y:S01]  /*03e0*/  ULDC.64 UR22, c[0x0][0x208] ;  /* 0x0000820000167ab9 */ /* 0x000fe20000000a00 */
[----:B-----5:R-:W-:-:S02]  /*03f0*/  ISETP.NE.OR P0, PT, R4, RZ, !P0 ;  /* 0x000000ff0400720c */ /* 0x020fc40004705670 */
[----:B-1----:R-:W-:Y:S02]  /*0400*/  ISETP.NE.OR P1, PT, R3, RZ, !P1 ;  /* 0x000000ff0300720c */ /* 0x002fe40004f25670 */
[----:B------:R-:W-:-:S04]  /*0410*/  SHF.R.S32.HI R3, RZ, 0x1f, R8 ;  /* 0x0000001fff037819 */ /* 0x000fc80000011408 */
[----:B------:R-:W-:-:S05]  /*0420*/  LEA.HI R3, R3, R8, RZ, 0x7 ;  /* 0x0000000803037211 */ /* 0x000fca00078f38ff */
[----:B------:R-:W-:Y:S01]  /*0430*/  VOTEU.ALL UP0, P0 ;  /* 0x00000000003f7886 */ /* 0x000fe20000000000 */
[----:B------:R-:W-:Y:S01]  /*0440*/  LOP3.LUT R3, R3, 0xffffff80, RZ, 0xc0, !PT ;  /* 0xffffff8003037812 */ /* 0x000fe200078ec0ff */
[----:B------:R-:W-:-:S03]  /*0450*/  VOTEU.ALL UP1, P1 ;  /* 0x00000000003f7886 */ /* 0x000fc60000820000 */
[----:B------:R-:W1:Y:S01]  /*0460*/  @!UP0 S2UR UR7, SR_CgaCtaId ;  /* 0x00000000000789c3 */ /* 0x000e620000008800 */
[----:B------:R-:W-:Y:S01]  /*0470*/  @!UP0 UMOV UR6, 0x400 ;  /* 0x0000040000068882 */ /* 0x000fe20000000000 */
[----:B------:R-:W-:-:S04]  /*0480*/  @!UP0 UIADD3 UR4, -UR4, 0x100000, URZ ;  /* 0x0010000004048890 */ /* 0x000fc8000fffe13f */
[----:B------:R-:W-:Y:S02]  /*0490*/  @!UP0 USHF.L.U32 UR5, UR4, 0xb, URZ ;  /* 0x0000000b04058899 */ /* 0x000fe4000800063f */
[----:B------:R-:W-:Y:S01]  /*04a0*/  @!UP0 USHF.L.U32 UR4, UR4, 0x1, URZ ;  /* 0x0000000104048899 */ /* 0x000fe2000800063f */
[----:B------:R-:W-:Y:S01]  /*04b0*/  IMAD.IADD R12, R8, 0x1, -R3 ;  /* 0x00000001080c7824 */ /* 0x000fe200078e0a03 */
[----:B------:R-:W-:Y:S01]  /*04c0*/  @!UP1 UMOV UR10, 0x400 ;  /* 0x00000400000a9882 */ /* 0x000fe20000000000 */
[----:B------:R-:W-:Y:S01]  /*04d0*/  VOTEU.ALL UP2, P1 ;  /* 0x00000000003f7886 */ /* 0x000fe20000840000 */
[----:B------:R-:W-:Y:S01]  /*04e0*/  VOTEU.ALL UP3, P1 ;  /* 0x00000000003f7886 */ /* 0x000fe20000860000 */
[----:B------:R-:W-:Y:S01]  /*04f0*/  VOTEU.ALL UP4, P1 ;  /* 0x00000000003f7886 */ /* 0x000fe20000880000 */
[----:B------:R-:W5:Y:S01]  /*0500*/  @!UP1 S2UR UR11, SR_CgaCtaId ;  /* 0x00000000000b99c3 */ /* 0x000f620000008800 */
[----:B------:R-:W-:Y:S01]  /*0510*/  VOTEU.ALL UP5, P1 ;  /* 0x00000000003f7886 */ /* 0x000fe200008a0000 */
[----:B------:R-:W-:Y:S01]  /*0520*/  ISETP.NE.AND P1, PT, RZ, UR16, PT ;  /* 0x00000010ff007c0c */ /* 0x000fe2000bf25270 */
[----:B-1----:R-:W-:-:S02]  /*0530*/  @!UP0 ULEA UR9, UR7, UR6, 0x18 ;  /* 0x0000000607098291 */ /* 0x002fc4000f8ec03f */
[----:B------:R-:W-:-:S04]  /*0540*/  @!UP1 UIADD3 UR6, -UR12, 0x100000, URZ ;  /* 0x001000000c069890 */ /* 0x000fc8000fffe13f */
[----:B------:R-:W-:Y:S02]  /*0550*/  @!UP1 USHF.L.U32 UR7, UR6, 0xb, URZ ;  /* 0x0000000b06079899 */ /* 0x000fe4000800063f */
[----:B------:R-:W-:Y:S01]  /*0560*/  @!UP1 USHF.L.U32 UR6, UR6, 0x1, URZ ;  /* 0x0000000106069899 */ /* 0x000fe2000800063f */
[----:B------:R-:W-:Y:S01]  /*0570*/  VOTEU.ALL UP0, P0 ;  /* 0x00000000003f7886 */ /* 0x000fe20000000000 */
[----:B-----5:R-:W-:Y:S01]  /*0580*/  @!UP1 ULEA UR10, UR11, UR10, 0x18 ;  /* 0x0000000a0b0a9291 */ /* 0x020fe2000f8ec03f */
[----:B------:R-:W-:Y:S01]  /*0590*/  VOTEU.ALL UP1, P0 ;  /* 0x00000000003f7886 */ /* 0x000fe20000020000 */
[----:B------:R-:W1:Y:S02]  /*05a0*/  FENCE.VIEW.ASYNC.S ;  /* 0x00000000000073c6 */ /* 0x000e640000000000 */
[----:B-1----:R-:W2:Y:S02]  /*05b0*/  @!UP0 SYNCS.EXCH.64 URZ, [UR9+0x50], UR4 ;  /* 0x00005004093f85b2 */ /* 0x002ea40008000100 */
[----:B------:R1:W2:Y:S01]  /*05c0*/  @!UP1 SYNCS.EXCH.64 URZ, [UR9+0x58], UR4 ;  /* 0x00005804093f95b2 */ /* 0x0002a20008000100 */
[----:B------:R-:W-:Y:S01]  /*05d0*/  NOP ;  /* 0x0000000000007918 */ /* 0x000fe20000000000 */
[----:B-1----:R-:W-:-:S02]  /*05e0*/  ULDC.64 UR4, c[0x0][0x598] ;  /* 0x0001660000047ab9 */ /* 0x002fc40000000a00 */
[----:B------:R-:W-:Y:S02]  /*05f0*/  ISETP.NE.U32.AND P0, PT, RZ, UR4, PT ;  /* 0x00000004ff007c0c */ /* 0x000fe4000bf05070 */
[----:B------:R1:W2:Y:S02]  /*0600*/  @!UP2 SYNCS.EXCH.64 URZ, [UR10+0x30], UR6 ;  /* 0x000030060a3fa5b2 */ /* 0x0002a40008000100 */
[----:B------:R-:W-:Y:S01]  /*0610*/  ISETP.NE.AND.EX P0, PT, RZ, UR5, PT, P0 ;  /* 0x00000005ff007c0c */ /* 0x000fe2000bf05300 */
[----:B------:R1:W2:Y:S01]  /*0620*/  @!UP3 SYNCS.EXCH.64 URZ, [UR10+0x38], UR6 ;  /* 0x000038060a3fb5b2 */ /* 0x0002a20008000100 */
[----:B------:R1:W2:Y:S01]  /*0630*/  @!UP4 SYNCS.EXCH.64 URZ, [UR10+0x40], UR6 ;  /* 0x000040060a3fc5b2 */ /* 0x0002a20008000100 */
[----:B------:R1:W2:Y:S01]  /*0640*/  @!UP5 SYNCS.EXCH.64 URZ, [UR10+0x48], UR6 ;  /* 0x000048060a3fd5b2 */ /* 0x0002a20008000100 */
[----:B------:R-:W-:Y:S01]  /*0650*/  NOP ;  /* 0x0000000000007918 */ /* 0x000fe20000000000 */
[----:B--234-:R-:W-:Y:S08]  /*0660*/  BAR.SYNC.DEFER_BLOCKING 0x0 ;  /* 0x0000000000007b1d */ /* 0x01cff00000010000 */
[----:B01----:R-:W-:Y:S05]  /*0670*/  @!P0 BRA `(.L_x_3) ;  /* 0x00000000001c8947 */ /* 0x003fea0003800000 */
[----:B------:R-:W0:Y:S02]  /*0680*/  LDC.64 R2, c[0x0][0x598] ;  /* 0x00016600ff027b82 */ /* 0x000e240000000a00 */
[----:B0-----:R-:W2:Y:S02]  /*0690*/  LDG.E.64 R2, desc[UR22][R2.64] ;  /* 0x0000001602027981 */ /* 0x001ea4000c1e1b00 */
[----:B--2---:R-:W-:-:S04]  /*06a0*/  ISETP.NE.U32.AND P0, PT, R2, RZ, PT ;  /* 0x000000ff0200720c */ /* 0x004fc80003f05070 */
[----:B------:R-:W-:-:S13]  /*06b0*/  ISETP.NE.AND.EX P0, PT, R3, RZ, PT, P0 ;  /* 0x000000ff0300720c */ /* 0x000fda0003f05300 */
[----:B------:R-:W-:Y:S05]  /*06c0*/  @!P0 BRA `(.L_x_3) ;  /* 0x0000000000088947 */ /* 0x000fea0003800000 */
[----:B------:R2:W5:Y:S01]  /*06d0*/  LD.E R6, desc[UR22][R2.64] ;  /* 0x0000001602067980 */ /* 0x000562000c101900 */
[----:B------:R-:W-:Y:S05]  /*06e0*/  BRA `(.L_x_4) ;  /* 0x0000000000207947 */ /* 0x000fea0003800000 */
.L_x_3:
[----:B------:R-:W-:Y:S02]  /*06f0*/  ULDC.64 UR4, c[0x0][0x588] ;  /* 0x0001620000047ab9 */ /* 0x000fe40000000a00 */
[----:B------:R-:W-:-:S04]  /*0700*/  ISETP.NE.U32.AND P0, PT, RZ, UR4, PT ;  /* 0x00000004ff007c0c */ /* 0x000fc8000bf05070 */
[----:B------:R-:W-:-:S13]  /*0710*/  ISETP.NE.AND.EX P0, PT, RZ, UR5, PT, P0 ;  /* 0x00000005ff007c0c */ /* 0x000fda000bf05300 */
[----:B------:R-:W-:Y:S05]  /*0720*/  @!P0 BRA `(.L_x_5) ;  /* 0x00000000000c8947 */ /* 0x000fea0003800000 */
[----:B------:R-:W0:Y:S02]  /*0730*/  LDC.64 R6, c[0x0][0x588] ;  /* 0x00016200ff067b82 */ /* 0x000e240000000a00 */
[----:B0-----:R1:W5:Y:S01]  /*0740*/  LDG.E R6, desc[UR22][R6.64] ;  /* 0x0000001606067981 */ /* 0x001362000c1e1900 */
[----:B------:R-:W-:Y:S05]  /*0750*/  BRA `(.L_x_4) ;  /* 0x0000000000047947 */ /* 0x000fea0003800000 */
.L_x_5:
[----:B------:R-:W0:Y:S02]  /*0760*/  LDC R6, c[0x0][0x580] ;  /* 0x00016000ff067b82 */ /* 0x000e240000000800 */
.L_x_4:
[----:B------:R-:W-:Y:S02]  /*0770*/  ULDC.64 UR4, c[0x0][0x5a0] ;  /* 0x0001680000047ab9 */ /* 0x000fe40000000a00 */
[----:B------:R-:W-:-:S04]  /*0780*/  ISETP.NE.U32.AND P0, PT, RZ, UR4, PT ;  /* 0x00000004ff007c0c */ /* 0x000fc8000bf05070 */
[----:B------:R-:W-:-:S13]  /*0790*/  ISETP.NE.AND.EX P0, PT, RZ, UR5, PT, P0 ;  /* 0x00000005ff007c0c */ /* 0x000fda000bf05300 */
[----:B------:R-:W-:Y:S05]  /*07a0*/  @!P0 BRA `(.L_x_6) ;  /* 0x00000000001c8947 */ /* 0x000fea0003800000 */
[----:B--2---:R-:W2:Y:S02]  /*07b0*/  LDC.64 R2, c[0x0][0x5a0] ;  /* 0x00016800ff027b82 */ /* 0x004ea40000000a00 */
[----:B--2---:R-:W2:Y:S02]  /*07c0*/  LDG.E.64 R2, desc[UR22][R2.64] ;  /* 0x0000001602027981 */ /* 0x004ea4000c1e1b00 */
[----:B--2---:R-:W-:-:S04]  /*07d0*/  ISETP.NE.U32.AND P0, PT, R2, RZ, PT ;  /* 0x000000ff0200720c */ /* 0x004fc80003f05070 */
[----:B------:R-:W-:-:S13]  /*07e0*/  ISETP.NE.AND.EX P0, PT, R3, RZ, PT, P0 ;  /* 0x000000ff0300720c */ /* 0x000fda0003f05300 */
[----:B------:R-:W-:Y:S05]  /*07f0*/  @!P0 BRA `(.L_x_6) ;  /* 0x0000000000088947 */ /* 0x000fea0003800000 */
[----:B-1----:R4:W5:Y:S01]  /*0800*/  LD.E R7, desc[UR22][R2.64] ;  /* 0x0000001602077980 */ /* 0x002962000c101900 */
[----:B------:R-:W-:Y:S05]  /*0810*/  BRA `(.L_x_7) ;  /* 0x0000000000207947 */ /* 0x000fea0003800000 */
.L_x_6:
[----:B------:R-:W-:Y:S02]  /*0820*/  ULDC.64 UR4, c[0x0][0x590] ;  /* 0x0001640000047ab9 */ /* 0x000fe40000000a00 */
[----:B------:R-:W-:-:S04]  /*0830*/  ISETP.NE.U32.AND P0, PT, RZ, UR4, PT ;  /* 0x00000004ff007c0c */ /* 0x000fc8000bf05070 */
[----:B------:R-:W-:-:S13]  /*0840*/  ISETP.NE.AND.EX P0, PT, RZ, UR5, PT, P0 ;  /* 0x00000005ff007c0c */ /* 0x000fda000bf05300 */
[----:B------:R-:W-:Y:S05]  /*0850*/  @!P0 BRA `(.L_x_8) ;  /* 0x00000000000c8947 */ /* 0x000fea0003800000 */
[----:B--2---:R-:W1:Y:S02]  /*0860*/  LDC.64 R2, c[0x0][0x590] ;  /* 0x00016400ff027b82 */ /* 0x004e640000000a00 */
[----:B-1----:R3:W5:Y:S01]  /*0870*/  LDG.E R7, desc[UR22][R2.64] ;  /* 0x0000001602077981 */ /* 0x002762000c1e1900 */
[----:B------:R-:W-:Y:S05]  /*0880*/  BRA `(.L_x_7) ;  /* 0x0000000000047947 */ /* 0x000fea0003800000 */
.L_x_8:
[----:B-1----:R-:W1:Y:S02]  /*0890*/  LDC R7, c[0x0][0x584] ;  /* 0x00016100ff077b82 */ /* 0x002e640000000800 */
.L_x_7:
[----:B------:R-:W0:Y:S01]  /*08a0*/  S2UR UR11, SR_CTAID.Y ;  /* 0x00000000000b79c3 */ /* 0x000e220000002600 */
[----:B------:R-:W-:Y:S01]  /*08b0*/  ULDC UR5, c[0x0][0x65c] ;  /* 0x0001970000057ab9 */ /* 0x000fe20000000800 */
[----:B------:R-:W-:Y:S01]  /*08c0*/  UISETP.NE.AND UP0, UPT, UR16, 0x2, UPT ;  /* 0x000000021000788c */ /* 0x000fe2000bf05270 */
[----:B------:R-:W-:Y:S01]  /*08d0*/  PRMT R9, RZ, 0x7610, R9 ;  /* 0x00007610ff097816 */ /* 0x000fe20000000009 */
[----:B------:R-:W-:Y:S01]  /*08e0*/  UISETP.NE.AND UP2, UPT, UR5, 0x1, UPT ;  /* 0x000000010500788c */ /* 0x000fe2000bf45270 */
[----:B------:R-:W-:Y:S02]  /*08f0*/  IMAD.MOV.U32 R5, RZ, RZ, -0x1 ;  /* 0xffffffffff057424 */ /* 0x000fe400078e00ff */
[----:B------:R-:W-:Y:S01]  /*0900*/  IMAD.MOV.U32 R4, RZ, RZ, -0x1 ;  /* 0xffffffffff047424 */ /* 0x000fe200078e00ff */
[----:B------:R-:W0:Y:S07]  /*0910*/  S2UR UR4, SR_CTAID.X ;  /* 0x00000000000479c3 */ /* 0x000e2e0000002500 */
[----:B------:R-:W-:Y:S01]  /*0920*/  @UP2 ULDC UR14, c[0x0][0x10] ;  /* 0x00000400000e2ab9 */ /* 0x000fe20000000800 */
[----:B------:R-:W-:Y:S01]  /*0930*/  @UP2 UMOV UR7, URZ ;  /* 0x0000003f00072c82 */ /* 0x000fe20008000000 */
[----:B------:R-:W-:Y:S01]  /*0940*/  @UP2 UMOV UR5, URZ ;  /* 0x0000003f00052c82 */ /* 0x000fe20008000000 */
[----:B------:R-:W-:Y:S01]  /*0950*/  @!UP2 ULDC UR10, c[0x0][0xc] ;  /* 0x00000300000aaab9 */ /* 0x000fe20000000800 */
[----:B--234-:R-:W2:Y:S01]  /*0960*/  LDC.64 R2, c[0x0][0x650] ;  /* 0x00019400ff027b82 */ /* 0x01cea20000000a00 */
[----:B0-----:R-:W-:-:S02]  /*0970*/  @UP2 UMOV UR9, UR11 ;  /* 0x0000000b00092c82 */ /* 0x001fc40008000000 */
[----:B------:R-:W-:Y:S01]  /*0980*/  @UP2 UMOV UR6, UR9 ;  /* 0x0000000900062c82 */ /* 0x000fe20008000000 */
[----:B------:R-:W-:Y:S01]  /*0990*/  @!UP2 UMOV UR9, UR11 ;  /* 0x0000000b0009ac82 */ /* 0x000fe20008000000 */
[----:B------:R-:W-:-:S03]  /*09a0*/  @UP2 UIMAD.WIDE.U32 UR14, UR4, UR14, UR6 ;  /* 0x0000000e040e22a5 */ /* 0x000fc6000f8e0006 */
[----:B------:R-:W-:Y:S01]  /*09b0*/  ULDC UR6, c[0x0][0xc] ;  /* 0x0000030000067ab9 */ /* 0x000fe20000000800 */
[----:B------:R-:W-:Y:S01]  /*09c0*/  @UP2 UIADD3 UR15, UR15, UR5, URZ ;  /* 0x000000050f0f2290 */ /* 0x000fe2000fffe03f */
[----:B------:R-:W-:Y:S02]  /*09d0*/  ULDC UR7, c[0x0][0x10] ;  /* 0x0000040000077ab9 */ /* 0x000fe40000000800 */
[----:B------:R-:W-:Y:S01]  /*09e0*/  UMOV UR5, URZ ;  /* 0x0000003f00057c82 */ /* 0x000fe20008000000 */
[----:B------:R-:W-:Y:S02]  /*09f0*/  UIMAD.WIDE.U32 UR6, UR6, UR7, URZ ;  /* 0x00000007060672a5 */ /* 0x000fe4000f8e003f */
[----:B------:R-:W-:Y:S01]  /*0a00*/  @!UP2 UIMAD.WIDE.U32 UR10, UR10, UR9, UR4 ;  /* 0x000000090a0aa2a5 */ /* 0x000fe2000f8e0004 */
[----:B------:R-:W-:Y:S02]  /*0a10*/  ULDC UR12, c[0x0][0x14] ;  /* 0x00000500000c7ab9 */ /* 0x000fe40000000800 */
[----:B------:R-:W-:-:S02]  /*0a20*/  UIMAD.WIDE.U32 UR20, UR6, UR12, URZ ;  /* 0x0000000c061472a5 */ /* 0x000fc4000f8e003f */
[----:B------:R-:W-:Y:S02]  /*0a30*/  UIMAD UR7, UR7, UR12, URZ ;  /* 0x0000000c070772a4 */ /* 0x000fe4000f8e023f */
[----:B------:R-:W-:Y:S01]  /*0a40*/  @!UP2 UMOV UR14, UR10 ;  /* 0x0000000a000eac82 */ /* 0x000fe20008000000 */
[----:B------:R-:W-:Y:S01]  /*0a50*/  @!UP2 UMOV UR15, UR11 ;  /* 0x0000000b000fac82 */ /* 0x000fe20008000000 */
[----:B------:R-:W-:Y:S02]  /*0a60*/  UIADD3 UR7, UR21, UR7, URZ ;  /* 0x0000000715077290 */ /* 0x000fe4000fffe03f */
[----:B------:R-:W-:-:S04]  /*0a70*/  UIADD3 UR6, UP1, UR14, UR20, URZ ;  /* 0x000000140e067290 */ /* 0x000fc8000ff3e03f */
[----:B------:R-:W-:Y:S02]  /*0a80*/  UIADD3.X UR10, UR15, UR7, URZ, UP1, !UPT ;  /* 0x000000070f0a7290 */ /* 0x000fe40008ffe43f */
[----:B------:R-:W-:Y:S02]  /*0a90*/  USEL UR6, UR6, UR14, !UP0 ;  /* 0x0000000e06067287 */ /* 0x000fe4000c000000 */
[----:B------:R-:W-:-:S04]  /*0aa0*/  USEL UR10, UR10, UR15, !UP0 ;  /* 0x0000000f0a0a7287 */ /* 0x000fc8000c000000 */
[----:B--2---:R-:W-:Y:S01]  /*0ab0*/  ISETP.LE.U32.AND P0, PT, R2, UR6, PT ;  /* 0x0000000602007c0c */ /* 0x004fe2000bf03070 */
[----:B------:R-:W-:Y:S02]  /*0ac0*/  IMAD.U32 R2, RZ, RZ, UR6 ;  /* 0x00000006ff027e24 */ /* 0x000fe4000f8e00ff */
[----:B------:R-:W-:-:S05]  /*0ad0*/  IMAD.U32 R0, RZ, RZ, UR10 ;  /* 0x0000000aff007e24 */ /* 0x000fca000f8e00ff */
[----:B------:R-:W-:Y:S01]  /*0ae0*/  ISETP.GE.U32.AND.EX P0, PT, R0, R3, PT, P0 ;  /* 0x000000030000720c */ /* 0x000fe20003f06100 */
[----:B------:R-:W-:Y:S02]  /*0af0*/  IMAD.U32 R3, RZ, RZ, UR10 ;  /* 0x0000000aff037e24 */ /* 0x000fe4000f8e00ff */
[----:B------:R-:W-:-:S10]  /*0b00*/  IMAD.MOV.U32 R0, RZ, RZ, -0x1 ;  /* 0xffffffffff007424 */ /* 0x000fd400078e00ff */
[----:B------:R-:W-:Y:S05]  /*0b10*/  @P0 BRA `(.L_x_9) ;  /* 0x0000000400880947 */ /* 0x000fea0003800000 */
[----:B------:R-:W-:Y:S01]  /*0b20*/  I2FP.F32.U32 R0, UR4 ;  /* 0x0000000400007c45 */ /* 0x000fe20008201000 */
[----:B------:R-:W-:Y:S01]  /*0b30*/  ULDC.64 UR18, c[0x0][0x628] ;  /* 0x00018a0000127ab9 */ /* 0x000fe20000000a00 */
[----:B------:R-:W-:Y:S01]  /*0b40*/  ULDC UR6, c[0x0][0x150] ;  /* 0x0000540000067ab9 */ /* 0x000fe20000000800 */
[----:B------:R-:W-:Y:S01]  /*0b50*/  ISETP.NE.U32.AND P0, PT, RZ, UR18, PT ;  /* 0x00000012ff007c0c */ /* 0x000fe2000bf05070 */
[----:B------:R-:W-:Y:S01]  /*0b60*/  ULDC UR25, c[0x0][0x630] ;  /* 0x00018c0000197ab9 */ /* 0x000fe20000000800 */
[----:B------:R-:W-:Y:S01]  /*0b70*/  FMUL R0, R0, UR6 ;  /* 0x0000000600007c20 */ /* 0x000fe20008400000 */
[----:B------:R-:W-:Y:S01]  /*0b80*/  R2UR UR26, R2 ;  /* 0x00000000021a72ca */ /* 0x000fe200000e0000 */
[----:B------:R-:W-:Y:S01]  /*0b90*/  ULDC UR28, c[0x0][0x154] ;  /* 0x00005500001c7ab9 */ /* 0x000fe20000000800 */
[----:B------:R-:W-:Y:S01]  /*0ba0*/  ISETP.NE.AND.EX P0, PT, RZ, UR19, PT, P0 ;  /* 0x00000013ff007c0c */ /* 0x000fe2000bf05300 */
[----:B------:R0:W2:Y:S01]  /*0bb0*/  F2I.U32.TRUNC.NTZ R4, R0 ;  /* 0x0000000000047305 */ /* 0x0000a2000020f000 */
[----:B------:R-:W-:-:S02]  /*0bc0*/  R2UR UR27, R3 ;  /* 0x00000000031b72ca */ /* 0x000fc400000e0000 */
[----:B------:R-:W-:Y:S02]  /*0bd0*/  R2UR UR10, R2 ;  /* 0x00000000020a72ca */ /* 0x000fe400000e0000 */
[----:B------:R-:W-:-:S07]  /*0be0*/  R2UR UR11, R3 ;  /* 0x00000000030b72ca */ /* 0x000fce00000e0000 */
[----:B0-----:R-:W-:Y:S08]  /*0bf0*/  @!P0 BRA `(.L_x_10) ;  /* 0x0000000000308947 */ /* 0x001ff00003800000 */
[----:B------:R-:W-:Y:S01]  /*0c00*/  R2UR UR10, R2 ;  /* 0x00000000020a72ca */ /* 0x000fe200000e0000 */
[----:B------:R-:W-:Y:S01]  /*0c10*/  ULDC UR6, c[0x0][0x634] ;  /* 0x00018d0000067ab9 */ /* 0x000fe20000000800 */
[----:B------:R-:W-:-:S11]  /*0c20*/  R2UR UR12, R3 ;  /* 0x00000000030c72ca */ /* 0x000fd600000e0000 */
[----:B------:R-:W-:-:S04]  /*0c30*/  UIADD3 UR6, UP1, UR10, UR6, URZ ;  /* 0x000000060a067290 */ /* 0x000fc8000ff3e03f */
[----:B------:R-:W-:-:S04]  /*0c40*/  UIADD3.X UR12, URZ, UR12, URZ, UP1, !UPT ;  /* 0x0000000c3f0c7290 */ /* 0x000fc80008ffe43f */
[----:B------:R-:W-:-:S04]  /*0c50*/  UIMAD.WIDE.U32 UR10, UR12, UR18, URZ ;  /* 0x000000120c0a72a5 */ /* 0x000fc8000f8e003f */
[----:B------:R-:W-:Y:S02]  /*0c60*/  UIMAD.WIDE.U32 UR14, UP1, UR6, UR19, UR10 ;  /* 0x00000013060e72a5 */ /* 0x000fe4000f82000a */
[----:B------:R-:W-:Y:S02]  /*0c70*/  UIMAD.WIDE.U32 UR10, UR6, UR18, URZ ;  /* 0x00000012060a72a5 */ /* 0x000fe4000f8e003f */
[----:B------:R-:W-:Y:S02]  /*0c80*/  UIADD3.X UR17, URZ, URZ, URZ, UP1, !UPT ;  /* 0x0000003f3f117290 */ /* 0x000fe40008ffe43f */
[----:B------:R-:W-:Y:S01]  /*0c90*/  UIADD3 URZ, UP1, UR11, UR14, URZ ;  /* 0x0000000e0b3f7290 */ /* 0x000fe2000ff3e03f */
[----:B------:R-:W-:-:S03]  /*0ca0*/  UMOV UR16, UR15 ;  /* 0x0000000f00107c82 */ /* 0x000fc60008000000 */
[----:B------:R-:W-:-:S12]  /*0cb0*/  UIMAD.WIDE.U32.X UR10, UR12, UR19, UR16, UP1 ;  /* 0x000000130c0a72a5 */ /* 0x000fd800088e0410 */
.L_x_10:
[----:B------:R-:W-:Y:S01]  /*0cc0*/  USHF.R.U64 UR5, UR10, UR25, UR11 ;  /* 0x000000190a057299 */ /* 0x000fe2000800120b */
[----:B------:R-:W-:Y:S01]  /*0cd0*/  I2FP.F32.U32 R0, UR9 ;  /* 0x0000000900007c45 */ /* 0x000fe20008201000 */
[----:B------:R-:W-:Y:S01]  /*0ce0*/  USHF.R.U32.HI UR6, URZ, UR25, UR11 ;  /* 0x000000193f067299 */ /* 0x000fe2000801160b */
[----:B--2---:R-:W-:Y:S01]  /*0cf0*/  R2UR UR16, R4 ;  /* 0x00000000041072ca */ /* 0x004fe200000e0000 */
[----:B------:R-:W-:Y:S02]  /*0d00*/  UIADD3 UR19, UP1, URZ, -UR5, URZ ;  /* 0x800000053f137290 */ /* 0x000fe4000ff3e03f */
[----:B------:R-:W-:Y:S01]  /*0d10*/  FMUL R0, R0, UR28 ;  /* 0x0000001c00007c20 */ /* 0x000fe20008400000 */
[----:B------:R-:W-:Y:S01]  /*0d20*/  ULDC.64 UR10, c[0x0][0x620] ;  /* 0x00018800000a7ab9 */ /* 0x000fe20000000a00 */
[----:B------:R-:W-:Y:S01]  /*0d30*/  UIADD3.X UR6, URZ, ~UR6, URZ, UP1, !UPT ;  /* 0x800000063f067290 */ /* 0x000fe20008ffe43f */
[----:B------:R-:W-:Y:S01]  /*0d40*/  UMOV UR14, UR26 ;  /* 0x0000001a000e7c82 */ /* 0x000fe20008000000 */
[----:B------:R-:W-:-:S02]  /*0d50*/  UMOV UR15, UR27 ;  /* 0x0000001b000f7c82 */ /* 0x000fc40008000000 */
[----:B------:R-:W-:Y:S01]  /*0d60*/  UIMAD UR6, UR6, UR10, URZ ;  /* 0x0000000a060672a4 */ /* 0x000fe2000f8e023f */
[----:B------:R-:W0:Y:S01]  /*0d70*/  F2I.U32.TRUNC.NTZ R0, R0 ;  /* 0x0000000000007305 */ /* 0x000e22000020f000 */
[----:B------:R-:W-:Y:S02]  /*0d80*/  UIMAD.WIDE.U32 UR14, UR19, UR10, UR14 ;  /* 0x0000000a130e72a5 */ /* 0x000fe4000f8e000e */
[----:B------:R-:W-:Y:S01]  /*0d90*/  UIMAD UR19, UR19, UR11, UR6 ;  /* 0x0000000b131372a4 */ /* 0x000fe2000f8e0206 */
[----:B------:R-:W-:Y:S01]  /*0da0*/  ULDC UR30, c[0x0][0x658] ;  /* 0x00019600001e7ab9 */ /* 0x000fe20000000800 */
[----:B------:R-:W-:Y:S02]  /*0db0*/  UMOV UR28, 0xffffffff ;  /* 0xffffffff001c7882 */ /* 0x000fe40000000000 */
[----:B------:R-:W-:Y:S01]  /*0dc0*/  UIADD3 UR19, UR15, UR19, URZ ;  /* 0x000000130f137290 */ /* 0x000fe2000fffe03f */
[----:B------:R-:W-:Y:S01]  /*0dd0*/  ULDC UR25, c[0x0][0x618] ;  /* 0x0001860000197ab9 */ /* 0x000fe20000000800 */
[----:B------:R-:W-:Y:S01]  /*0de0*/  ULDC.64 UR10, c[0x0][0x640] ;  /* 0x00019000000a7ab9 */ /* 0x000fe20000000a00 */
[----:B------:R-:W-:Y:S01]  /*0df0*/  USHF.L.U32 UR15, UR28, UR30, URZ ;  /* 0x0000001e1c0f7299 */ /* 0x000fe2000800063f */
[----:B------:R-:W-:Y:S01]  /*0e00*/  ISETP.NE.U32.AND P0, PT, RZ, UR10, PT ;  /* 0x0000000aff007c0c */ /* 0x000fe2000bf05070 */
[----:B------:R-:W-:-:S02]  /*0e10*/  USHF.R.U64 UR28, UR14, UR25, UR19 ;  /* 0x000000190e1c7299 */ /* 0x000fc40008001213 */
[----:B------:R-:W-:Y:S01]  /*0e20*/  USHF.R.U32.HI UR14, URZ, UR25, UR19 ;  /* 0x000000193f0e7299 */ /* 0x000fe20008011613 */
[----:B0-----:R-:W-:Y:S01]  /*0e30*/  R2UR UR18, R0 ;  /* 0x00000000001272ca */ /* 0x001fe200000e0000 */
[----:B------:R-:W-:Y:S01]  /*0e40*/  ULDC UR27, c[0x0][0x608] ;  /* 0x00018200001b7ab9 */ /* 0x000fe20000000800 */
[----:B------:R-:W-:Y:S01]  /*0e50*/  ISETP.NE.AND.EX P0, PT, RZ, UR11, PT, P0 ;  /* 0x0000000bff007c0c */ /* 0x000fe2000bf05300 */
[----:B------:R-:W-:Y:S02]  /*0e60*/  USHF.R.U64 UR32, UR28, UR27, UR14 ;  /* 0x0000001b1c207299 */ /* 0x000fe4000800120e */
[----:B------:R-:W-:Y:S01]  /*0e70*/  USHF.R.U32.HI UR14, URZ, UR27, UR14 ;  /* 0x0000001b3f0e7299 */ /* 0x000fe2000801160e */
[----:B------:R-:W-:Y:S01]  /*0e80*/  UMOV UR26, 0x1 ;  /* 0x00000001001a7882 */ /* 0x000fe20000000000 */
[----:B------:R-:W-:Y:S02]  /*0e90*/  UIADD3 UR16, -UR16, URZ, URZ ;  /* 0x0000003f10107290 */ /* 0x000fe4000fffe13f */
[----:B------:R-:W-:-:S02]  /*0ea0*/  USHF.R.U64 UR33, UR32, UR30, UR14 ;  /* 0x0000001e20217299 */ /* 0x000fc4000800120e */
[----:B------:R-:W-:Y:S01]  /*0eb0*/  USHF.L.U32 UR25, UR26, UR30, URZ ;  /* 0x0000001e1a197299 */ /* 0x000fe2000800063f */
[----:B------:R-:W-:Y:S01]  /*0ec0*/  ULDC UR17, c[0x0][0x144] ;  /* 0x0000510000117ab9 */ /* 0x000fe20000000800 */
[----:B------:R-:W-:Y:S01]  /*0ed0*/  ULDC UR6, c[0x0][0x600] ;  /* 0x0001800000067ab9 */ /* 0x000fe20000000800 */
[----:B------:R-:W-:Y:S02]  /*0ee0*/  ULOP3.LUT UR26, URZ, UR15, URZ, 0x33, !UPT ;  /* 0x0000000f3f1a7292 */ /* 0x000fe4000f8e333f */
[----:B------:R-:W-:Y:S02]  /*0ef0*/  USHF.R.U32.HI UR15, URZ, UR30, UR14 ;  /* 0x0000001e3f0f7299 */ /* 0x000fe4000801160e */
[----:B------:R-:W-:Y:S02]  /*0f00*/  UIADD3 UR12, UR6, -0x1, URZ ;  /* 0xffffffff060c7890 */ /* 0x000fe4000fffe03f */
[----:B------:R-:W-:Y:S02]  /*0f10*/  UIADD3 UR29, -UR18, URZ, URZ ;  /* 0x0000003f121d7290 */ /* 0x000fe4000fffe13f */
[----:B------:R-:W-:Y:S01]  /*0f20*/  UIMAD UR4, UR17, UR16, UR4 ;  /* 0x00000010110472a4 */ /* 0x000fe2000f8e0204 */
[----:B------:R-:W-:Y:S01]  /*0f30*/  ULDC UR34, c[0x0][0x148] ;  /* 0x0000520000227ab9 */ /* 0x000fe20000000800 */
[----:B------:R-:W-:Y:S01]  /*0f40*/  ULDC UR30, c[0x0][0x648] ;  /* 0x00019200001e7ab9 */ /* 0x000fe20000000800 */
[----:B------:R-:W-:Y:S01]  /*0f50*/  ULDC UR31, c[0x0][0x638] ;  /* 0x00018e00001f7ab9 */ /* 0x000fe20000000800 */
[----:B------:R-:W-:Y:S01]  /*0f60*/  UMOV UR14, UR33 ;  /* 0x00000021000e7c82 */ /* 0x000fe20008000000 */
[----:B------:R-:W-:Y:S07]  /*0f70*/  @!P0 BRA `(.L_x_11) ;  /* 0x0000000000308947 */ /* 0x000fee0003800000 */
[----:B------:R-:W-:Y:S02]  /*0f80*/  ULDC UR18, c[0x0][0x64c] ;  /* 0x0001930000127ab9 */ /* 0x000fe40000000800 */
        /* <DEDUP_REMOVED lines=8> */
[----:B------:R-:W-:-:S07]  /*1010*/  UIMAD.WIDE.U32.X UR10, UR27, UR11, UR18, UP1 ;  /* 0x0000000b1b0a72a5 */ /* 0x000fce00088e0412 */
[----:B------:R-:W-:Y:S01]  /*1020*/  UMOV UR14, UR10 ;  /* 0x0000000a000e7c82 */ /* 0x000fe20008000000 */
[----:B------:R-:W-:-:S05]  /*1030*/  UMOV UR15, UR11 ;  /* 0x0000000b000f7c82 */ /* 0x000fca0008000000 */
.L_x_11:
[----:B------:R-:W-:Y:S01]  /*1040*/  USHF.R.U64 UR10, UR14, UR30, UR15 ;  /* 0x0000001e0e0a7299 */ /* 0x000fe2000800120f */
[----:B------:R-:W-:Y:S01]  /*1050*/  IMAD.MOV.U32 R9, RZ, RZ, 0x1 ;  /* 0x00000001ff097424 */ /* 0x000fe200078e00ff */
[----:B------:R-:W-:Y:S01]  /*1060*/  @UP2 UIMAD UR4, UR34, UR29, UR9 ;  /* 0x0000001d220422a4 */ /* 0x000fe2000f8e0209 */
[----:B------:R-:W-:Y:S01]  /*1070*/  IMAD.U32 R0, RZ, RZ, UR5 ;  /* 0x00000005ff007e24 */ /* 0x000fe2000f8e00ff */
[----:B------:R-:W-:Y:S02]  /*1080*/  ULOP3.LUT UR26, UR32, UR26, URZ, 0xc0, !UPT ;  /* 0x0000001a201a7292 */ /* 0x000fe4000f8ec03f */
[----:B------:R-:W-:Y:S02]  /*1090*/  UIADD3 UR9, -UR10, URZ, URZ ;  /* 0x0000003f0a097290 */ /* 0x000fe4000fffe13f */
[----:B------:R-:W-:Y:S02]  /*10a0*/  ULOP3.LUT UR12, UR28, UR12, URZ, 0xc0, !UPT ;  /* 0x0000000c1c0c7292 */ /* 0x000fe4000f8ec03f */
[----:B------:R-:W-:-:S02]  /*10b0*/  UIMAD UR25, UR25, UR10, UR26 ;  /* 0x0000000a191972a4 */ /* 0x000fc4000f8e021a */
[----:B------:R-:W-:Y:S01]  /*10c0*/  UIMAD UR9, UR9, UR31, UR33 ;  /* 0x0000001f090972a4 */ /* 0x000fe2000f8e0221 */
[----:B------:R-:W-:Y:S02]  /*10d0*/  ULDC UR10, c[0x0][0x610] ;  /* 0x00018400000a7ab9 */ /* 0x000fe40000000800 */
[----:B------:R-:W-:Y:S02]  /*10e0*/  UIMAD UR4, UR25, UR10, UR4 ;  /* 0x0000000a190472a4 */ /* 0x000fe4000f8e0204 */
[----:B------:R-:W-:-:S04]  /*10f0*/  UIMAD UR9, UR9, UR6, UR12 ;  /* 0x00000006090972a4 */ /* 0x000fc8000f8e020c */
[----:B------:R-:W-:Y:S02]  /*1100*/  USEL UR6, UR9, UR4, !UP2 ;  /* 0x0000000409067287 */ /* 0x000fe4000d000000 */
[----:B------:R-:W-:-:S04]  /*1110*/  USEL UR4, UR4, UR9, !UP2 ;  /* 0x0000000904047287 */ /* 0x000fc8000d000000 */
[----:B------:R-:W-:Y:S02]  /*1120*/  IMAD.U32 R4, RZ, RZ, UR6 ;  /* 0x00000006ff047e24 */ /* 0x000fe4000f8e00ff */
[----:B------:R-:W-:-:S07]  /*1130*/  IMAD.U32 R5, RZ, RZ, UR4 ;  /* 0x00000004ff057e24 */ /* 0x000fce000f8e00ff */
.L_x_9:
[----:B------:R-:W-:Y:S02]  /*1140*/  ULDC UR4, c[0x0][0x28c] ;  /* 0x0000a30000047ab9 */ /* 0x000fe40000000800 */
[----:B------:R-:W-:-:S04]  /*1150*/  UIADD3 UR4, UR4, 0x1f, URZ ;  /* 0x0000001f04047890 */ /* 0x000fc8000fffe03f */
[----:B------:R-:W-:-:S04]  /*1160*/  USHF.R.S32.HI UR5, URZ, 0x1f, UR4 ;  /* 0x0000001f3f057899 */ /* 0x000fc80008011404 */
[----:B------:R-:W-:-:S04]  /*1170*/  ULEA.HI UR5, UR5, UR4, URZ, 0x5 ;  /* 0x0000000405057291 */ /* 0x000fc8000f8f283f */
[----:B------:R-:W-:Y:S01]  /*1180*/  USHF.R.S32.HI UR14, URZ, 0x5, UR5 ;  /* 0x000000053f0e7899 */ /* 0x000fe20008011405 */
[----:B------:R-:W-:Y:S11]  /*1190*/  @!P1 BRA `(.L_x_12) ;  /* 0x0000006c00809947 */ /* 0x000ff60003800000 */
[----:B------:R-:W-:-:S06]  /*11a0*/  UISETP.GT.U32.AND UP1, UPT, UR24, 0x1, UPT ;  /* 0x000000011800788c */ /* 0x000fcc000bf24070 */
[----:B------:R-:W-:-:S13]  /*11b0*/  PLOP3.LUT P0, PT, PT, PT, UP1, 0x80, 0x0 ;  /* 0x000000000000781c */ /* 0x000fda0003f0f018 */
[----:B------:R-:W-:Y:S05]  /*11c0*/  @P0 EXIT ;  /* 0x000000000000094d */ /* 0x000fea0003800000 */
.L_x_13:
[----:B------:R-:W-:-:S08]  /*11d0*/  NOP ;  /* 0x0000000000007918 */ /* 0x000fd00000000000 */
[----:B------:R-:W0:Y:S02]  /*11e0*/  USETMAXREG.TRY_ALLOC.CTAPOOL UP1, 0xe8 ;  /* 0x000000e8000079c8 */ /* 0x000e240008020600 */
[----:B0-----:R-:W-:-:S13]  /*11f0*/  PLOP3.LUT P0, PT, PT, PT, UP1, 0x80, 0x0 ;  /* 0x000000000000781c */ /* 0x001fda0003f0f018 */
[----:B------:R-:W-:Y:S05]  /*1200*/  @!P0 BRA `(.L_x_13) ;  /* 0xfffffffc00f08947 */ /* 0x000fea000383ffff */
[----:B------:R-:W-:-:S13]  /*1210*/  LOP3.LUT P0, RZ, R9, 0xff, RZ, 0xc0, !PT ;  /* 0x000000ff09ff7812 */ /* 0x000fda000780c0ff */
[----:B------:R-:W-:Y:S05]  /*1220*/  @!P0 EXIT ;  /* 0x000000000000894d */ /* 0x000fea0003800000 */
[----:B------:R-:W0:Y:S01]  /*1230*/  S2UR UR5, SR_CgaCtaId ;  /* 0x00000000000579c3 */ /* 0x000e220000008800 */
[----:B------:R-:W-:Y:S01]  /*1240*/  SHF.R.S32.HI R9, RZ, 0x1f, R12 ;  /* 0x0000001fff097819 */ /* 0x000fe2000001140c */
[----:B------:R-:W-:Y:S01]  /*1250*/  VIADD R10, R13, 0xffffffff ;  /* 0xffffffff0d0a7836 */ /* 0x000fe20000000000 */
[----:B------:R-:W-:Y:S01]  /*1260*/  UMOV UR9, 0x400 ;  /* 0x0000040000097882 */ /* 0x000fe20000000000 */
[----:B------:R-:W-:Y:S01]  /*1270*/  USHF.R.U32.HI UR4, URZ, 0x1, UR14 ;  /* 0x000000013f047899 */ /* 0x000fe2000801160e */
[CC--:B------:R-:W-:Y:S01]  /*1280*/  LEA.HI R8, R9.reuse, R12.reuse, RZ, 0x2 ;  /* 0x0000000c09087211 */ /* 0x0c0fe200078f10ff */
[----:B------:R-:W-:Y:S01]  /*1290*/  ULOP3.LUT UR8, UR14, 0x1, URZ, 0xc0, !UPT ;  /* 0x000000010e087892 */ /* 0x000fe2000f8ec03f */
[----:B------:R-:W-:Y:S01]  /*12a0*/  LEA.HI R9, R9, R12, RZ, 0x5 ;  /* 0x0000000c09097211 */ /* 0x000fe200078f28ff */
[----:B------:R-:W-:Y:S01]  /*12b0*/  UISETP.LT.AND UP1, UPT, UR14, 0x1, UPT ;  /* 0x000000010e00788c */ /* 0x000fe2000bf21270 */
[--C-:B------:R-:W-:Y:S01]  /*12c0*/  SHF.R.S32.HI R14, RZ, 0x2, R8.reuse ;  /* 0x00000002ff0e7819 */ /* 0x100fe20000011408 */
[----:B------:R-:W-:Y:S01]  /*12d0*/  ULOP3.LUT UR4, UR4, 0x1, URZ, 0xc0, !UPT ;  /* 0x0000000104047892 */ /* 0x000fe2000f8ec03f */
[----:B------:R-:W-:Y:S01]  /*12e0*/  SHF.R.S32.HI R15, RZ, 0x1f, R8 ;  /* 0x0000001fff0f7819 */ /* 0x000fe20000011408 */
[----:B------:R-:W-:Y:S01]  /*12f0*/  ULDC UR6, c[0x0][0x284] ;  /* 0x0000a10000067ab9 */ /* 0x000fe20000000800 */
[----:B------:R-:W-:Y:S01]  /*1300*/  LOP3.LUT R11, R8, 0xfffffffc, RZ, 0xc0, !PT ;  /* 0xfffffffc080b7812 */ /* 0x000fe200078ec0ff */
[----:B------:R-:W-:Y:S01]  /*1310*/  USEL UR8, UR8, URZ, !UP0 ;  /* 0x0000003f08087287 */ /* 0x000fe2000c000000 */
[----:B------:R-:W-:Y:S01]  /*1320*/  LEA.HI R15, R15, R14, RZ, 0x3 ;  /* 0x0000000e0f0f7211 */ /* 0x000fe200078f18ff */
[----:B------:R-:W-:Y:S01]  /*1330*/  USEL UR11, UR14, 0x1, UP1 ;  /* 0x000000010e0b7887 */ /* 0x000fe20008800000 */
[----:B------:R-:W-:Y:S01]  /*1340*/  ISETP.NE.AND P0, PT, R10, RZ, PT ;  /* 0x000000ff0a00720c */ /* 0x000fe20003f05270 */
[----:B------:R-:W-:Y:S01]  /*1350*/  IMAD.IADD R12, R12, 0x1, -R11 ;  /* 0x000000010c0c7824 */ /* 0x000fe200078e0a0b */
[----:B------:R-:W-:Y:S01]  /*1360*/  LOP3.LUT R15, R15, 0xfffffff8, RZ, 0xc0, !PT ;  /* 0xfffffff80f0f7812 */ /* 0x000fe200078ec0ff */
[----:B------:R-:W-:Y:S01]  /*1370*/  IMAD.SHL.U32 R10, R10, 0x8, RZ ;  /* 0x000000080a0a7824 */ /* 0x000fe200078e00ff */
[----:B------:R-:W-:Y:S01]  /*1380*/  SHF.R.S32.HI R11, RZ, 0x5, R9 ;  /* 0x00000005ff0b7819 */ /* 0x000fe20000011409 */
[----:B------:R-:W-:Y:S01]  /*1390*/  UISETP.EQ.U32.AND UP0, UPT, UR4, 0x1, !UP0 ;  /* 0x000000010400788c */ /* 0x000fe2000c702070 */
[----:B------:R-:W-:Y:S01]  /*13a0*/  SEL R144, RZ, 0x1, P0 ;  /* 0x00000001ff907807 */ /* 0x000fe20000000000 */
[----:B0-----:R-:W-:Y:S01]  /*13b0*/  ULEA UR9, UR5, UR9, 0x18 ;  /* 0x0000000905097291 */ /* 0x001fe2000f8ec03f */
[----:B------:R-:W-:Y:S01]  /*13c0*/  IMAD.IADD R8, R14, 0x1, -R15 ;  /* 0x000000010e087824 */ /* 0x000fe200078e0a0f */
[----:B------:R-:W-:Y:S01]  /*13d0*/  LOP3.LUT R10, R10, 0x8, RZ, 0xc0, !PT ;  /* 0x000000080a0a7812 */ /* 0x000fe200078ec0ff */
[----:B------:R-:W-:-:S02]  /*13e0*/  ULOP3.LUT UR31, UR13, 0x1, URZ, 0xfc, !UPT ;  /* 0x000000010d1f7892 */ /* 0x000fc4000f8efc3f */
[----:B------:R-:W-:Y:S01]  /*13f0*/  UIADD3 UR30, UR9, 0x30, URZ ;  /* 0x00000030091e7890 */ /* 0x000fe2000fffe03f */
[--C-:B------:R-:W-:Y:S01]  /*1400*/  SHF.R.S32.HI R9, RZ, 0x1f, R8.reuse ;  /* 0x0000001fff097819 */ /* 0x100fe20000011408 */
[C-C-:B------:R-:W-:Y:S01]  /*1410*/  IMAD R15, R11.reuse, -0x10, -R8.reuse ;  /* 0xfffffff00b0f7824 */ /* 0x140fe200078e0a08 */
[C---:B------:R-:W-:Y:S01]  /*1420*/  LOP3.LUT R145, R10.reuse, 0x8, RZ, 0x3c, !PT ;  /* 0x000000080a917812 */ /* 0x040fe200078e3cff */
[----:B------:R-:W-:Y:S01]  /*1430*/  UIADD3 UR11, -UR11, UR14, URZ ;  /* 0x0000000e0b0b7290 */ /* 0x000fe2000fffe13f */
[----:B------:R-:W-:Y:S01]  /*1440*/  LOP3.LUT R14, R10, 0x18, RZ, 0x3c, !PT ;  /* 0x000000180a0e7812 */ /* 0x000fe200078e3cff */
[----:B------:R-:W-:Y:S01]  /*1450*/  IMAD.WIDE R8, R11, 0x10, R8 ;  /* 0x000000100b087825 */ /* 0x000fe200078e0208 */
[----:B------:R-:W-:Y:S01]  /*1460*/  LEA R13, R13, UR30, 0x3 ;  /* 0x0000001e0d0d7c11 */ /* 0x000fe2000f8e18ff */
[----:B------:R-:W-:Y:S02]  /*1470*/  USEL UR10, URZ, 0x1, !UP0 ;  /* 0x000000013f0a7887 */ /* 0x000fe4000c000000 */
[----:B------:R-:W-:-:S10]  /*1480*/  VIADD R15, R15, UR6 ;  /* 0x000000060f0f7c36 */ /* 0x000fd40008000000 */
.L_x_168:
[----:B------:R-:W-:Y:S01]  /*1490*/  SHF.L.U32 R10, R144, 0x1f, RZ ;  /* 0x0000001f900a7819 */ /* 0x000fe200000006ff */
[----:B------:R-:W0:Y:S01]  /*14a0*/  LDC R11, c[0x0][0x28c] ;  /* 0x0000a300ff0b7b82 */ /* 0x000e220000000800 */
[----:B------:R-:W-:Y:S01]  /*14b0*/  UMOV UR4, URZ ;  /* 0x0000003f00047c82 */ /* 0x000fe20008000000 */
[----:B------:R-:W-:Y:S01]  /*14c0*/  UMOV UR12, UR8 ;  /* 0x00000008000c7c82 */ /* 0x000fe20008000000 */
[----:B--2---:R-:W2:Y:S01]  /*14d0*/  SYNCS.PHASECHK.TRANS64.TRYWAIT P0, [R13+URZ+-0x8], R10 ;  /* 0xfffff80a0d0075a7 */ /* 0x004ea2000800017f */
[----:B0-----:R-:W-:Y:S01]  /*14e0*/  ISETP.GE.AND P1, PT, R11, 0x1, PT ;  /* 0x000000010b00780c */ /* 0x001fe20003f26270 */
[----:B--23--:R-:W-:-:S12]  /*14f0*/  @!P0 BRA `(.L_x_14) ;  /* 0x0000007800508947 */ /* 0x00cfd80003800000 */
.L_x_188:
[----:B------:R-:W-:Y:S01]  /*1500*/  UMOV UR5, URZ ;  /* 0x0000003f00057c82 */ /* 0x000fe20008000000 */
[----:B------:R-:W-:Y:S01]  /*1510*/  UMOV UR6, URZ ;  /* 0x0000003f00067c82 */ /* 0x000fe20008000000 */
[----:B------:R-:W-:Y:S02]  /*1520*/  CS2R R18, SRZ ;  /* 0x0000000000127805 */ /* 0x000fe4000001ff00 */
[----:B------:R-:W-:Y:S02]  /*1530*/  CS2R R16, SRZ ;  /* 0x0000000000107805 */ /* 0x000fe4000001ff00 */
[----:B------:R-:W-:Y:S02]  /*1540*/  CS2R R20, SRZ ;  /* 0x0000000000147805 */ /* 0x000fe4000001ff00 */
[----:B------:R-:W-:Y:S02]  /*1550*/  CS2R R22, SRZ ;  /* 0x0000000000167805 */ /* 0x000fe4000001ff00 */
[----:B------:R-:W-:-:S02]  /*1560*/  CS2R R88, SRZ ;  /* 0x0000000000587805 */ /* 0x000fc4000001ff00 */
[----:B------:R-:W-:Y:S02]  /*1570*/  CS2R R90, SRZ ;  /* 0x00000000005a7805 */ /* 0x000fe4000001ff00 */
        /* <DEDUP_REMOVED lines=25> */
[----:B------:R-:W-:Y:S01]  /*1710*/  CS2R R142, SRZ ;  /* 0x00000000008e7805 */ /* 0x000fe2000001ff00 */
[----:B------:R-:W-:Y:S01]  /*1720*/  IMAD.U32 R147, RZ, RZ, UR10 ;  /* 0x0000000aff937e24 */ /* 0x000fe2000f8e00ff */
        /* <DEDUP_REMOVED lines=31> */
[----:B------:R-:W-:Y:S01]  /*1920*/  CS2R R86, SRZ ;  /* 0x0000000000567805 */ /* 0x000fe2000001ff00 */
[----:B------:R-:W-:Y:S06]  /*1930*/  @!P1 BRA `(.L_x_15) ;  /* 0x0000000800289947 */ /* 0x000fec0003800000 */
[----:B------:R-:W-:-:S06]  /*1940*/  UISETP.NE.AND UP0, UPT, UR31, 0x3, UPT ;  /* 0x000000031f00788c */ /* 0x000fcc000bf05270 */
[----:B------:R-:W-:-:S13]  /*1950*/  PLOP3.LUT P1, PT, PT, PT, UP0, 0x80, 0x0 ;  /* 0x000000000000781c */ /* 0x000fda0003f2f008 */
[----:B------:R-:W-:Y:S05]  /*1960*/  @!P1 BRA `(.L_x_16) ;  /* 0x0000000000049947 */ /* 0x000fea0003800000 */
[----:B------:R-:W-:Y:S01]  /*1970*/  BPT.TRAP 0x1 ;  /* 0x000000040000795c */ /* 0x000fe20000300000 */
.L_x_16:
[----:B------:R-:W-:Y:S01]  /*1980*/  ULEA UR4, UR8, UR9, 0x3 ;  /* 0x0000000908047291 */ /* 0x000fe2000f8e183f */
[----:B0-----:R-:W-:-:S05]  /*1990*/  IMAD.U32 R10, RZ, RZ, UR10 ;  /* 0x0000000aff0a7e24 */ /* 0x001fca000f8e00ff */
[----:B------:R-:W-:-:S04]  /*19a0*/  SHF.L.U32 R10, R10, 0x1f, RZ ;  /* 0x0000001f0a0a7819 */ /* 0x000fc800000006ff */
[----:B------:R0:W2:Y:S01]  /*19b0*/  SYNCS.PHASECHK.TRANS64.TRYWAIT P0, [UR4], R10 ;  /* 0x0000000aff0075a7 */ /* 0x0000a20008000144 */
[----:B------:R-:W-:Y:S05]  /*19c0*/  @!P1 BRA `(.L_x_17) ;  /* 0x0000000000049947 */ /* 0x000fea0003800000 */
[----:B------:R-:W-:Y:S01]  /*19d0*/  BPT.TRAP 0x1 ;  /* 0x000000040000795c */ /* 0x000fe20000300000 */
.L_x_17:
[----:B--2---:R-:W-:Y:S05]  /*19e0*/  @P0 BRA `(.L_x_18) ;  /* 0x0000000000080947 */ /* 0x004fea0003800000 */
[----:B------:R-:W2:Y:S02]  /*19f0*/  SYNCS.PHASECHK.TRANS64.TRYWAIT P0, [UR4], R10 ;  /* 0x0000000aff0075a7 */ /* 0x000ea40008000144 */
[----:B--2---:R-:W-:Y:S05]  /*1a00*/  @!P0 BRA `(.L_x_19) ;  /* 0x0000007400208947 */ /* 0x004fea0003800000 */
.L_x_18:
[----:B------:R-:W-:Y:S01]  /*1a10*/  UIADD3 UR5, UR9, 0x1100, URZ ;  /* 0x0000110009057890 */ /* 0x000fe2000fffe03f */
[----:B------:R-:W-:Y:S01]  /*1a20*/  WARPGROUP.ARRIVE ;  /* 0x00000000000079c5 */ /* 0x000fe20000000000 */
[----:B------:R-:W-:Y:S01]  /*1a30*/  UIADD3 UR4, UR9, 0x100, URZ ;  /* 0x0000010009047890 */ /* 0x000fe2000fffe03f */
[----:B------:R-:W-:Y:S01]  /*1a40*/  CS2R R18, SRZ ;  /* 0x0000000000127805 */ /* 0x000fe2000001ff00 */
[----:B------:R-:W-:Y:S01]  /*1a50*/  USHF.R.U32.HI UR5, URZ, 0x4, UR5 ;  /* 0x000000043f057899 */ /* 0x000fe20008011605 */
[----:B------:R-:W-:Y:S01]  /*1a60*/  CS2R R16, SRZ ;  /* 0x0000000000107805 */ /* 0x000fe2000001ff00 */
[----:B------:R-:W-:Y:S01]  /*1a70*/  USHF.R.U32.HI UR4, URZ, 0x4, UR4 ;  /* 0x000000043f047899 */ /* 0x000fe20008011604 */
[----:B------:R-:W-:Y:S01]  /*1a80*/  CS2R R20, SRZ ;  /* 0x0000000000147805 */ /* 0x000fe2000001ff00 */
[----:B------:R-:W-:Y:S01]  /*1a90*/  ULOP3.LUT UR5, UR5, 0x3fff, URZ, 0xc0, !UPT ;  /* 0x00003fff05057892 */ /* 0x000fe2000f8ec03f */
[----:B------:R-:W-:Y:S01]  /*1aa0*/  CS2R R22, SRZ ;  /* 0x0000000000167805 */ /* 0x000fe2000001ff00 */
[----:B------:R-:W-:Y:S01]  /*1ab0*/  ULOP3.LUT UR4, UR4, 0x3fff, URZ, 0xc0, !UPT ;  /* 0x00003fff04047892 */ /* 0x000fe2000f8ec03f */
[----:B------:R-:W-:Y:S01]  /*1ac0*/  CS2R R88, SRZ ;  /* 0x0000000000587805 */ /* 0x000fe2000001ff00 */
[----:B------:R-:W-:Y:S01]  /*1ad0*/  ULOP3.LUT UR5, UR5, 0x10000, URZ, 0xfc, !UPT ;  /* 0x0001000005057892 */ /* 0x000fe2000f8efc3f */
[----:B------:R-:W-:Y:S01]  /*1ae0*/  CS2R R90, SRZ ;  /* 0x00000000005a7805 */ /* 0x000fe2000001ff00 */
[----:B------:R-:W-:Y:S01]  /*1af0*/  ULOP3.LUT UR4, UR4, 0x10000, URZ, 0xfc, !UPT ;  /* 0x0001000004047892 */ /* 0x000fe2000f8efc3f */
[----:B------:R-:W-:Y:S01]  /*1b00*/  CS2R R92, SRZ ;  /* 0x00000000005c7805 */ /* 0x000fe2000001ff00 */
[----:B------:R-:W-:Y:S01]  /*1b10*/  ULEA UR18, UR8, UR5, 0x8 ;  /* 0x0000000508127291 */ /* 0x000fe2000f8e403f */
[----:B------:R-:W-:Y:S01]  /*1b20*/  CS2R R94, SRZ ;  /* 0x00000000005e7805 */ /* 0x000fe2000001ff00 */
[----:B------:R-:W-:Y:S01]  /*1b30*/  ULEA UR16, UR8, UR4, 0x7 ;  /* 0x0000000408107291 */ /* 0x000fe2000f8e383f */
[----:B------:R-:W-:Y:S01]  /*1b40*/  CS2R R96, SRZ ;  /* 0x0000000000607805 */ /* 0x000fe2000001ff00 */
[----:B------:R-:W-:Y:S01]  /*1b50*/  ULDC UR5, c[0x0][0x50c] ;  /* 0x0001430000057ab9 */ /* 0x000fe20000000800 */
[----:B------:R-:W-:Y:S01]  /*1b60*/  UMOV UR17, 0xc0000010 ;  /* 0xc000001000117882 */ /* 0x000fe20000000000 */
[----:B------:R-:W-:Y:S01]  /*1b70*/  UISETP.NE.AND UP0, UPT, UR5, 0x1, UPT ;  /* 0x000000010500788c */ /* 0x000fe2000bf05270 */
[----:B------:R-:W-:Y:S01]  /*1b80*/  CS2R R98, SRZ ;  /* 0x0000000000627805 */ /* 0x000fe2000001ff00 */
[----:B------:R-:W-:Y:S01]  /*1b90*/  UMOV UR19, 0xc0000010 ;  /* 0xc000001000137882 */ /* 0x000fe20000000000 */
[----:B------:R-:W-:Y:S01]  /*1ba0*/  UMOV UR4, 0x1 ;  /* 0x0000000100047882 */ /* 0x000fe20000000000 */
[----:B------:R-:W-:Y:S01]  /*1bb0*/  USEL UR5, URZ, 0x1, UP0 ;  /* 0x000000013f057887 */ /* 0x000fe20008000000 */
[----:B------:R-:W-:Y:S01]  /*1bc0*/  QGMMA.64x128x32.F32.E5M2.E5M2 R24, gdesc[UR16], RZ, !UPT, gsb0 ;  /* 0x01e00000101879f3 */ /* 0x000fe2000c0038ff */
[----:B------:R-:W-:-:S02]  /*1bd0*/  CS2R R100, SRZ ;  /* 0x0000000000647805 */ /* 0x000fc4000001ff00 */
[----:B------:R-:W-:Y:S02]  /*1be0*/  CS2R R102, SRZ ;  /* 0x0000000000667805 */ /* 0x000fe4000001ff00 */
[----:B------:R-:W-:Y:S02]  /*1bf0*/  CS2R R104, SRZ ;  /* 0x0000000000687805 */ /* 0x000fe4000001ff00 */
[----:B------:R-:W-:Y:S02]  /*1c00*/  CS2R R106, SRZ ;  /* 0x00000000006a7805 */ /* 0x000fe4000001ff00 */
[----:B------:R-:W-:Y:S02]  /*1c10*/  ISETP.NE.AND P0, PT, RZ, UR5, PT ;  /* 0x00000005ff007c0c */ /* 0x000fe4000bf05270 */
        /* <DEDUP_REMOVED lines=17> */
[----:B------:R-:W-:Y:S01]  /*1d30*/  CS2R R142, SRZ ;  /* 0x00000000008e7805 */ /* 0x000fe2000001ff00 */
[----:B------:R-:W-:Y:S06]  /*1d40*/  @!P0 BRA `(.L_x_20) ;  /* 0x0000000400088947 */ /* 0x000fec0003800000 */
[----:B------:R-:W-:Y:S02]  /*1d50*/  WARPGROUP.DEPBAR.LE gsb0, 0x0 ;  /* 0x00008000000079c5 */ /* 0x000fe40000010000 */
[----:B------:R-:W-:-:S01]  /*1d60*/  FADD R143, RZ, R24 ;  /* 0x00000018ff8f7221 */ /* 0x000fc20000000000 */
[----:B------:R-:W-:Y:S01]  /*1d70*/  FADD R142, RZ, R25 ;  /* 0x00000019ff8e7221 */ /* 0x000fe20000000000 */
        /* <DEDUP_REMOVED lines=62> */
[----:B------:R-:W-:-:S06]  /*2160*/  UMOV UR4, URZ ;  /* 0x0000003f00047c82 */ /* 0x000fcc0008000000 */
.L_x_20:
[----:B------:R-:W-:-:S04]  /*2170*/  UIADD3 UR12, UR8, 0x1, URZ ;  /* 0x00000001080c7890 */ /* 0x000fc8000fffe03f */
[----:B------:R-:W-:-:S04]  /*2180*/  UISETP.NE.AND UP0, UPT, UR12, 0x2, UPT ;  /* 0x000000020c00788c */ /* 0x000fc8000bf05270 */
[----:B------:R-:W-:Y:S02]  /*2190*/  USEL UR6, URZ, 0x1, UP0 ;  /* 0x000000013f067887 */ /* 0x000fe40008000000 */
[----:B------:R-:W-:Y:S02]  /*21a0*/  USEL UR12, UR12, URZ, UP0 ;  /* 0x0000003f0c0c7287 */ /* 0x000fe40008000000 */
[----:B------:R-:W-:-:S06]  /*21b0*/  ULOP3.LUT UR6, UR10, UR6, URZ, 0x3c, !UPT ;  /* 0x000000060a067292 */ /* 0x000fcc000f8e3c3f */
[----:B------:R-:W-:Y:S01]  /*21c0*/  IMAD.U32 R147, RZ, RZ, UR6 ;  /* 0x00000006ff937e24 */ /* 0x000fe2000f8e00ff */
[----:B------:R-:W-:-:S06]  /*21d0*/  UMOV UR6, 0x1 ;  /* 0x0000000100067882 */ /* 0x000fcc0000000000 */
.L_x_15:
[----:B------:R-:W-:-:S06]  /*21e0*/  UISETP.GE.AND UP0, UPT, UR11, 0x1, UPT ;  /* 0x000000010b00788c */ /* 0x000fcc000bf06270 */
[----:B------:R-:W-:-:S13]  /*21f0*/  PLOP3.LUT P0, PT, PT, PT, UP0, 0x80, 0x0 ;  /* 0x000000000000781c */ /* 0x000fda0003f0f008 */
[----:B------:R-:W-:Y:S05]  /*2200*/  @!P0 BRA `(.L_x_21) ;  /* 0x0000000400f88947 */ /* 0x000fea0003800000 */
[----:B0-2---:R-:W-:Y:S01]  /*2210*/  IMAD.U32 R10, RZ, RZ, UR11 ;  /* 0x0000000bff0a7e24 */ /* 0x005fe2000f8e00ff */
[----:B------:R-:W-:Y:S01]  /*2220*/  UMOV UR15, UR8 ;  /* 0x00000008000f7c82 */ /* 0x000fe20008000000 */
[----:B------:R-:W-:-:S05]  /*2230*/  ULDC UR24, c[0x0][0x50c] ;  /* 0x0001430000187ab9 */ /* 0x000fca0000000800 */
.L_x_29:
[----:B------:R-:W-:-:S06]  /*2240*/  UISETP.NE.AND UP0, UPT, UR31, 0x3, UPT ;  /* 0x000000031f00788c */ /* 0x000fcc000bf05270 */
[----:B------:R-:W-:-:S13]  /*2250*/  PLOP3.LUT P1, PT, PT, PT, UP0, 0x80, 0x0 ;  /* 0x000000000000781c */ /* 0x000fda0003f2f008 */
[----:B0-2---:R-:W-:Y:S05]  /*2260*/  @!P1 BRA `(.L_x_22) ;  /* 0x0000000000049947 */ /* 0x005fea0003800000 */
[----:B------:R-:W-:Y:S01]  /*2270*/  BPT.TRAP 0x1 ;  /* 0x000000040000795c */ /* 0x000fe20000300000 */
.L_x_22:
[----:B------:R-:W-:Y:S01]  /*2280*/  ULEA UR16, UR12, UR9, 0x3 ;  /* 0x000000090c107291 */ /* 0x000fe2000f8e183f */
[----:B------:R-:W-:-:S08]  /*2290*/  SHF.L.U32 R11, R147, 0x1f, RZ ;  /* 0x0000001f930b7819 */ /* 0x000fd000000006ff */
[----:B------:R0:W2:Y:S01]  /*22a0*/  SYNCS.PHASECHK.TRANS64.TRYWAIT P0, [UR16], R11 ;  /* 0x0000000bff0075a7 */ /* 0x0000a20008000150 */
[----:B------:R-:W-:Y:S05]  /*22b0*/  @!P1 BRA `(.L_x_23) ;  /* 0x0000000000049947 */ /* 0x000fea0003800000 */
[----:B------:R-:W-:Y:S01]  /*22c0*/  BPT.TRAP 0x1 ;  /* 0x000000040000795c */ /* 0x000fe20000300000 */
.L_x_23:
[----:B--2---:R-:W-:Y:S05]  /*22d0*/  @P0 BRA `(.L_x_24) ;  /* 0x0000000000080947 */ /* 0x004fea0003800000 */
[----:B------:R-:W2:Y:S02]  /*22e0*/  SYNCS.PHASECHK.TRANS64.TRYWAIT P0, [UR16], R11 ;  /* 0x0000000bff0075a7 */ /* 0x000ea40008000150 */
[----:B--2---:R-:W-:Y:S05]  /*22f0*/  @!P0 BRA `(.L_x_25) ;  /* 0x0000006800fc8947 */ /* 0x004fea0003800000 */
.L_x_24:
[----:B------:R-:W-:Y:S01]  /*2300*/  UIADD3 UR16, UR9, 0x100, URZ ;  /* 0x0000010009107890 */ /* 0x000fe2000fffe03f */
[----:B------:R-:W-:Y:S01]  /*2310*/  WARPGROUP.ARRIVE ;  /* 0x00000000000079c5 */ /* 0x000fe20000000000 */
[----:B------:R-:W-:Y:S02]  /*2320*/  UIADD3 UR17, UR9, 0x1100, URZ ;  /* 0x0000110009117890 */ /* 0x000fe4000fffe03f */
[----:B------:R-:W-:Y:S02]  /*2330*/  USHF.R.U32.HI UR16, URZ, 0x4, UR16 ;  /* 0x000000043f107899 */ /* 0x000fe40008011610 */
[----:B------:R-:W-:Y:S02]  /*2340*/  USHF.R.U32.HI UR17, URZ, 0x4, UR17 ;  /* 0x000000043f117899 */ /* 0x000fe40008011611 */
[----:B------:R-:W-:Y:S02]  /*2350*/  UISETP.NE.AND UP0, UPT, UR5, URZ, UPT ;  /* 0x0000003f0500728c */ /* 0x000fe4000bf05270 */
[----:B------:R-:W-:-:S02]  /*2360*/  ULOP3.LUT UR16, UR16, 0x3fff, URZ, 0xc0, !UPT ;  /* 0x00003fff10107892 */ /* 0x000fc4000f8ec03f */
[----:B------:R-:W-:Y:S02]  /*2370*/  ULOP3.LUT UR17, UR17, 0x3fff, URZ, 0xc0, !UPT ;  /* 0x00003fff11117892 */ /* 0x000fe4000f8ec03f */
[----:B------:R-:W-:Y:S02]  /*2380*/  USEL UR6, UR6, URZ, !UP0 ;  /* 0x0000003f06067287 */ /* 0x000fe4000c000000 */
[----:B------:R-:W-:Y:S02]  /*2390*/  ULOP3.LUT UR16, UR16, 0x10000, URZ, 0xfc, !UPT ;  /* 0x0001000010107892 */ /* 0x000fe4000f8efc3f */
[----:B------:R-:W-:Y:S02]  /*23a0*/  ULOP3.LUT UR17, UR17, 0x10000, URZ, 0xfc, !UPT ;  /* 0x0001000011117892 */ /* 0x000fe4000f8efc3f */
[----:B------:R-:W-:Y:S02]  /*23b0*/  UISETP.NE.U32.AND UP0, UPT, UR6, URZ, UPT ;  /* 0x0000003f0600728c */ /* 0x000fe4000bf05070 */
[----:B------:R-:W-:-:S02]  /*23c0*/  ULEA UR16, UR12, UR16, 0x7 ;  /* 0x000000100c107291 */ /* 0x000fc4000f8e383f */
[----:B------:R-:W-:Y:S01]  /*23d0*/  ULEA UR18, UR12, UR17, 0x8 ;  /* 0x000000110c127291 */ /* 0x000fe2000f8e403f */
[----:B------:R-:W-:Y:S02]  /*23e0*/  UMOV UR19, 0xc0000010 ;  /* 0xc000001000137882 */ /* 0x000fe40000000000 */
[----:B------:R-:W-:Y:S01]  /*23f0*/  UMOV UR17, 0xc0000010 ;  /* 0xc000001000117882 */ /* 0x000fe20000000000 */
[----:B------:R-:W-:-:S05]  /*2400*/  UIADD3 UR4, UR4, 0x1, URZ ;  /* 0x0000000104047890 */ /* 0x000fca000fffe03f */
[----:B------:R-:W-:Y:S01]  /*2410*/  QGMMA.64x128x32.F32.E5M2.E5M2 R24, gdesc[UR16], R24, UP0, gsb0 ;  /* 0x01e00000101879f3 */ /* 0x000fe2000b803818 */
[----:B------:R-:W-:-:S04]  /*2420*/  UISETP.NE.AND UP0, UPT, UR4, UR24, UPT ;  /* 0x000000180400728c */ /* 0x000fc8000bf05270 */
[----:B------:R-:W-:-:S06]  /*2430*/  USEL UR5, URZ, 0x1, UP0 ;  /* 0x000000013f057887 */ /* 0x000fcc0008000000 */
[----:B------:R-:W-:Y:S01]  /*2440*/  ISETP.NE.AND P0, PT, RZ, UR5, PT ;  /* 0x00000005ff007c0c */ /* 0x000fe2000bf05270 */
[----:B------:R-:W-:-:S12]  /*2450*/  WARPGROUP.DEPBAR.LE gsb0, 0x1 ;  /* 0x00008000000079c5 */ /* 0x000fd80000010100 */
[----:B------:R-:W-:Y:S05]  /*2460*/  @!P0 BRA `(.L_x_26) ;  /* 0x0000000400088947 */ /* 0x000fea0003800000 */
[----:B------:R-:W-:Y:S02]  /*2470*/  WARPGROUP.DEPBAR.LE gsb0, 0x0 ;  /* 0x00008000000079c5 */ /* 0x000fe40000010000 */
[----:B------:R-:W-:-:S01]  /*2480*/  FADD R143, R24, R143 ;  /* 0x0000008f188f7221 */ /* 0x000fc20000000000 */
[----:B------:R-:W-:Y:S01]  /*2490*/  FADD R142, R25, R142 ;  /* 0x0000008e198e7221 */ /* 0x000fe20000000000 */
        /* <DEDUP_REMOVED lines=62> */
[----:B------:R-:W-:-:S06]  /*2880*/  UMOV UR4, URZ ;  /* 0x0000003f00047c82 */ /* 0x000fcc0008000000 */
.L_x_26:
[----:B------:R-:W-:Y:S05]  /*2890*/  @!P1 BRA `(.L_x_27) ;  /* 0x0000000000049947 */ /* 0x000fea0003800000 */
[----:B------:R-:W-:Y:S01]  /*28a0*/  BPT.TRAP 0x1 ;  /* 0x000000040000795c */ /* 0x000fe20000300000 */
.L_x_27:
[----:B------:R-:W-:Y:S02]  /*28b0*/  UISETP.GT.U32.AND UP0, UPT, UR13, 0x1, UPT ;  /* 0x000000010d00788c */ /* 0x000fe4000bf04070 */
[----:B------:R-:W-:-:S04]  /*28c0*/  ULEA UR6, UR15, UR9, 0x3 ;  /* 0x000000090f067291 */ /* 0x000fc8000f8e183f */
[----:B------:R-:W-:Y:S01]  /*28d0*/  UIADD3 UR6, UR6, 0x10, URZ ;  /* 0x0000001006067890 */ /* 0x000fe2000fffe03f */
[----:B------:R-:W-:-:S03]  /*28e0*/  PLOP3.LUT P0, PT, PT, PT, UP0, 0x80, 0x0 ;  /* 0x000000000000781c */ /* 0x000fc60003f0f008 */
[----:B------:R-:W-:-:S09]  /*28f0*/  UPRMT UR6, URZ, 0x654, UR6 ;  /* 0x000006543f067896 */ /* 0x000fd20008000006 */
[----:B------:R-:W-:Y:S01]  /*2900*/  SYNCS.ARRIVE.TRANS64.RED.A1T0 RZ, [UR6], RZ ;  /* 0x000000ffffff79a7 */ /* 0x000fe20008100406 */
[----:B------:R-:W-:Y:S05]  /*2910*/  @P0 BRA `(.L_x_28) ;  /* 0x0000000000040947 */ /* 0x000fea0003800000 */
[----:B------:R-:W-:Y:S01]  /*2920*/  BPT.TRAP 0x1 ;  /* 0x000000040000795c */ /* 0x000fe20000300000 */
.L_x_28:
[----:B------:R-:W-:Y:S01]  /*2930*/  UIADD3 UR12, UR12, 0x1, URZ ;  /* 0x000000010c0c7890 */ /* 0x000fe2000fffe03f */
[C---:B------:R-:W-:Y:S01]  /*2940*/  ISETP.GT.AND P0, PT, R10.reuse, 0x1, PT ;  /* 0x000000010a00780c */ /* 0x040fe20003f04270 */
[----:B------:R-:W-:Y:S01]  /*2950*/  UIADD3 UR15, UR15, 0x1, URZ ;  /* 0x000000010f0f7890 */ /* 0x000fe2000fffe03f */
[----:B------:R-:W-:Y:S01]  /*2960*/  VIADD R10, R10, 0xffffffff ;  /* 0xffffffff0a0a7836 */ /* 0x000fe20000000000 */
[----:B------:R-:W-:Y:S02]  /*2970*/  UISETP.NE.AND UP0, UPT, UR12, 0x2, UPT ;  /* 0x000000020c00788c */ /* 0x000fe4000bf05270 */
[----:B------:R-:W-:Y:S02]  /*2980*/  UISETP.NE.AND UP1, UPT, UR15, 0x2, UPT ;  /* 0x000000020f00788c */ /* 0x000fe4000bf25270 */
[----:B------:R-:W-:Y:S02]  /*2990*/  USEL UR6, URZ, 0x1, UP0 ;  /* 0x000000013f067887 */ /* 0x000fe40008000000 */
[----:B------:R-:W-:-:S02]  /*29a0*/  USEL UR12, UR12, URZ, UP0 ;  /* 0x0000003f0c0c7287 */ /* 0x000fc40008000000 */
[----:B------:R-:W-:Y:S02]  /*29b0*/  USEL UR15, UR15, URZ, UP1 ;  /* 0x0000003f0f0f7287 */ /* 0x000fe40008800000 */
[----:B------:R-:W-:Y:S01]  /*29c0*/  LOP3.LUT R147, R147, UR6, RZ, 0x3c, !PT ;  /* 0x0000000693937c12 */ /* 0x000fe2000f8e3cff */
[----:B------:R-:W-:Y:S01]  /*29d0*/  UMOV UR6, 0x1 ;  /* 0x0000000100067882 */ /* 0x000fe20000000000 */
[----:B------:R-:W-:Y:S08]  /*29e0*/  @P0 BRA `(.L_x_29) ;  /* 0xfffffff800140947 */ /* 0x000ff0000383ffff */
.L_x_21:
[----:B------:R-:W-:-:S04]  /*29f0*/  UISETP.NE.AND UP0, UPT, UR4, URZ, UPT ;  /* 0x0000003f0400728c */ /* 0x000fc8000bf05270 */
[----:B------:R-:W-:-:S06]  /*2a00*/  USEL UR4, URZ, 0x1, !UP0 ;  /* 0x000000013f047887 */ /* 0x000fcc000c000000 */
[----:B------:R-:W-:-:S13]  /*2a10*/  ISETP.NE.AND P0, PT, RZ, UR4, PT ;  /* 0x00000004ff007c0c */ /* 0x000fda000bf05270 */
[----:B------:R-:W-:Y:S05]  /*2a20*/  @!P0 BRA `(.L_x_30) ;  /* 0x0000000400048947 */ /* 0x000fea0003800000 */
[----:B------:R-:W-:Y:S02]  /*2a30*/  WARPGROUP.DEPBAR.LE gsb0, 0x0 ;  /* 0x00008000000079c5 */ /* 0x000fe40000010000 */
[----:B------:R-:W-:Y:S01]  /*2a40*/  FADD R143, R24, R143 ;  /* 0x0000008f188f7221 */ /* 0x000fe20000000000 */
        /* <DEDUP_REMOVED lines=62> */
[----:B------:R-:W-:-:S07]  /*2e30*/  FADD R18, R18, R87 ;  /* 0x0000005712127221 */ /* 0x000fce0000000000 */
.L_x_30:
[----:B------:R-:W-:Y:S01]  /*2e40*/  ULDC UR6, c[0x0][0x28c] ;  /* 0x0000a30000067ab9 */ /* 0x000fe20000000800 */
[----:B------:R3:W-:Y:S01]  /*2e50*/  SYNCS.ARRIVE.TRANS64.A1T0 RZ, [R145+UR30], RZ ;  /* 0x000000ff91ff79a7 */ /* 0x0007e2000810001e */
[----:B------:R-:W-:Y:S01]  /*2e60*/  UISETP.GE.AND UP0, UPT, UR6, 0x1, UPT ;  /* 0x000000010600788c */ /* 0x000fe2000bf06270 */
[----:B------:R-:W-:-:S05]  /*2e70*/  WARPGROUP.DEPBAR.LE gsb0, 0x0 ;  /* 0x00008000000079c5 */ /* 0x000fca0000010000 */
[----:B------:R-:W-:-:S13]  /*2e80*/  PLOP3.LUT P0, PT, PT, PT, UP0, 0x80, 0x0 ;  /* 0x000000000000781c */ /* 0x000fda0003f0f008 */
[----:B---3--:R-:W-:Y:S05]  /*2e90*/  @!P0 BRA `(.L_x_31) ;  /* 0x0000000000388947 */ /* 0x008fea0003800000 */
[----:B------:R-:W-:-:S06]  /*2ea0*/  UISETP.NE.AND UP0, UPT, UR31, 0x3, UPT ;  /* 0x000000031f00788c */ /* 0x000fcc000bf05270 */
[----:B------:R-:W-:-:S13]  /*2eb0*/  PLOP3.LUT P0, PT, PT, PT, UP0, 0x80, 0x0 ;  /* 0x000000000000781c */ /* 0x000fda0003f0f008 */
[----:B------:R-:W-:Y:S05]  /*2ec0*/  @!P0 BRA `(.L_x_32) ;  /* 0x0000000000048947 */ /* 0x000fea0003800000 */
[----:B------:R-:W-:Y:S01]  /*2ed0*/  BPT.TRAP 0x1 ;  /* 0x000000040000795c */ /* 0x000fe20000300000 */
.L_x_32:
[----:B------:R-:W-:Y:S02]  /*2ee0*/  UIADD3 UR4, UR11, UR8, URZ ;  /* 0x000000080b047290 */ /* 0x000fe4000fffe03f */
[----:B------:R-:W-:Y:S02]  /*2ef0*/  UISETP.GT.U32.AND UP0, UPT, UR13, 0x1, UPT ;  /* 0x000000010d00788c */ /* 0x000fe4000bf04070 */
[----:B------:R-:W-:-:S04]  /*2f00*/  USHF.L.U32 UR4, UR4, 0x3, URZ ;  /* 0x0000000304047899 */ /* 0x000fc8000800063f */
[----:B------:R-:W-:Y:S01]  /*2f10*/  ULOP3.LUT UR4, UR4, 0x8, URZ, 0xc0, !UPT ;  /* 0x0000000804047892 */ /* 0x000fe2000f8ec03f */
[----:B------:R-:W-:-:S03]  /*2f20*/  PLOP3.LUT P0, PT, PT, PT, UP0, 0x80, 0x0 ;  /* 0x000000000000781c */ /* 0x000fc60003f0f008 */
[----:B------:R-:W-:-:S04]  /*2f30*/  UIADD3 UR4, UR9, 0x10, UR4 ;  /* 0x0000001009047890 */ /* 0x000fc8000fffe004 */
[----:B------:R-:W-:-:S09]  /*2f40*/  UPRMT UR4, URZ, 0x654, UR4 ;  /* 0x000006543f047896 */ /* 0x000fd20008000004 */
[----:B------:R-:W-:Y:S01]  /*2f50*/  SYNCS.ARRIVE.TRANS64.RED.A1T0 RZ, [UR4], RZ ;  /* 0x000000ffffff79a7 */ /* 0x000fe20008100404 */
[----:B------:R-:W-:Y:S05]  /*2f60*/  @P0 BRA `(.L_x_31) ;  /* 0x0000000000040947 */ /* 0x000fea0003800000 */
[----:B------:R-:W-:Y:S01]  /*2f70*/  BPT.TRAP 0x1 ;  /* 0x000000040000795c */ /* 0x000fe20000300000 */
.L_x_31:
[----:B0-2---:R-:W-:Y:S01]  /*2f80*/  SHF.L.U32 R10, R144, 0x1f, RZ ;  /* 0x0000001f900a7819 */ /* 0x005fe200000006ff */
[----:B------:R-:W-:Y:S01]  /*2f90*/  ULEA UR12, UR14, UR8, 0x1 ;  /* 0x000000080e0c7291 */ /* 0x000fe2000f8e083f */
[----:B------:R-:W0:Y:S01]  /*2fa0*/  LDC R29, c[0x0][0x288] ;  /* 0x0000a200ff1d7b82 */ /* 0x000e220000000800 */
[----:B------:R-:W-:Y:S01]  /*2fb0*/  UIADD3 UR4, UR6, 0x3e, URZ ;  /* 0x0000003e06047890 */ /* 0x000fe2000fffe03f */
[----:B------:R-:W-:Y:S01]  /*2fc0*/  IMAD.SHL.U32 R24, R12, 0x2, RZ ;  /* 0x000000020c187824 */ /* 0x000fe200078e00ff */
[----:B------:R-:W-:Y:S02]  /*2fd0*/  USHF.R.U32.HI UR5, URZ, 0x1, UR12 ;  /* 0x000000013f057899 */ /* 0x000fe4000801160c */
[----:B------:R-:W-:Y:S02]  /*2fe0*/  UISETP.GT.U32.AND UP0, UPT, UR12, 0x1, UPT ;  /* 0x000000010c00788c */ /* 0x000fe4000bf04070 */
[----:B------:R-:W-:Y:S01]  /*2ff0*/  ULOP3.LUT UR5, UR5, 0x1, URZ, 0xc0, !UPT ;  /* 0x0000000105057892 */ /* 0x000fe2000f8ec03f */
[----:B------:R-:W2:Y:S01]  /*3000*/  SYNCS.PHASECHK.TRANS64.TRYWAIT P0, [R13+URZ+0x8], R10 ;  /* 0x0000080a0d0075a7 */ /* 0x000ea2000800017f */
[----:B------:R-:W-:Y:S01]  /*3010*/  UISETP.LT.U32.AND UP0, UPT, UR4, 0x3f, UP0 ;  /* 0x0000003f0400788c */ /* 0x000fe20008701070 */
[----:B------:R-:W-:Y:S01]  /*3020*/  SHF.R.S32.HI R25, RZ, 0x1f, R24 ;  /* 0x0000001fff197819 */ /* 0x000fe20000011418 */
[----:B------:R-:W-:-:S02]  /*3030*/  UISETP.NE.U32.AND UP1, UPT, UR5, 0x1, UPT ;  /* 0x000000010500788c */ /* 0x000fc4000bf25070 */
[----:B------:R-:W-:Y:S02]  /*3040*/  USEL UR5, URZ, 0x1, !UP0 ;  /* 0x000000013f057887 */ /* 0x000fe4000c000000 */
[----:B------:R-:W-:-:S04]  /*3050*/  UISETP.GT.U32.AND UP1, UPT, UR4, 0x3e, !UP1 ;  /* 0x0000003e0400788c */ /* 0x000fc8000cf24070 */
[----:B------:R-:W-:-:S04]  /*3060*/  USEL UR4, URZ, 0x1, !UP1 ;  /* 0x000000013f047887 */ /* 0x000fc8000c800000 */
[----:B------:R-:W-:Y:S01]  /*3070*/  ULOP3.LUT UR10, UR4, UR10, UR5, 0x96, !UPT ;  /* 0x0000000a040a7292 */ /* 0x000fe2000f8e9605 */
[----:B0-2---:R-:W-:Y:S11]  /*3080*/  @!P0 BRA `(.L_x_33) ;  /* 0x0000005c00b08947 */ /* 0x005ff60003800000 */
.L_x_189:
[----:B------:R-:W-:Y:S01]  /*3090*/  IMAD.SHL.U32 R28, R5, 0x40, RZ ;  /* 0x00000040051c7824 */ /* 0x000fe200078e00ff */
[----:B------:R-:W-:Y:S01]  /*30a0*/  ULDC UR6, c[0x0][0x284] ;  /* 0x0000a10000067ab9 */ /* 0x000fe20000000800 */
[----:B------:R-:W-:Y:S01]  /*30b0*/  IMAD.SHL.U32 R32, R4, 0x80, RZ ;  /* 0x0000008004207824 */ /* 0x000fe200078e00ff */
[----:B------:R-:W-:Y:S01]  /*30c0*/  SHF.R.S32.HI R34, RZ, 0x1f, R0 ;  /* 0x0000001fff227819 */ /* 0x000fe20000011400 */
[----:B------:R-:W-:Y:S01]  /*30d0*/  ULDC.64 UR4, c[0x0][0x5d0] ;  /* 0x0001740000047ab9 */ /* 0x000fe20000000a00 */
[----:B------:R-:W-:Y:S01]  /*30e0*/  ISETP.GE.AND P0, PT, R28, UR6, PT ;  /* 0x000000061c007c0c */ /* 0x000fe2000bf06270 */
[----:B0-----:R-:W-:Y:S01]  /*30f0*/  IMAD.WIDE.U32 R10, R0, UR4, R24 ;  /* 0x00000004000a7c25 */ /* 0x001fe2000f8e0018 */
[----:B------:R-:W-:Y:S01]  /*3100*/  SHF.R.S32.HI R33, RZ, 0x1f, R32 ;  /* 0x0000001fff217819 */ /* 0x000fe20000011420 */
[----:B------:R-:W-:Y:S01]  /*3110*/  ULOP3.LUT UR8, UR8, 0x1, URZ, 0xc0, !UPT ;  /* 0x0000000108087892 */ /* 0x000fe2000f8ec03f */
[----:B------:R-:W-:Y:S01]  /*3120*/  ISETP.GE.OR P0, PT, R32, R29, P0 ;  /* 0x0000001d2000720c */ /* 0x000fe20000706670 */
[----:B------:R-:W-:Y:S01]  /*3130*/  IMAD R27, R34, UR4, RZ ;  /* 0x00000004221b7c24 */ /* 0x000fe2000f8e02ff */
[----:B------:R-:W-:-:S03]  /*3140*/  IADD3 R10, P1, R32, R10, RZ ;  /* 0x0000000a200a7210 */ /* 0x000fc60007f3e0ff */
[----:B------:R-:W-:-:S05]  /*3150*/  IMAD R27, R0, UR5, R27 ;  /* 0x00000005001b7c24 */ /* 0x000fca000f8e021b */
[----:B------:R-:W-:-:S03]  /*3160*/  IADD3.X R11, R33, R11, R27, P1, !PT ;  /* 0x0000000b210b7210 */ /* 0x000fc60000ffe41b */
[----:B------:R-:W-:Y:S05]  /*3170*/  @P0 BRA `(.L_x_34) ;  /* 0x0000004400b80947 */ /* 0x000fea0003800000 */
[----:B------:R-:W0:Y:S01]  /*3180*/  LDC.64 R30, c[0x0][0x5c8] ;  /* 0x00017200ff1e7b82 */ /* 0x000e220000000a00 */
[----:B------:R-:W-:Y:S01]  /*3190*/  IMAD.WIDE R26, R5, 0x40, R8 ;  /* 0x00000040051a7825 */ /* 0x000fe200078e0208 */
[----:B------:R-:W-:Y:S01]  /*31a0*/  ULDC.64 UR4, c[0x0][0x5c0] ;  /* 0x0001700000047ab9 */ /* 0x000fe20000000a00 */
[----:B------:R-:W-:Y:S02]  /*31b0*/  BSSY B0, `(.L_x_34) ;  /* 0x000046a000007945 */ /* 0x000fe40003800000 */
[----:B------:R-:W-:Y:S02]  /*31c0*/  IMAD R29, R12, -0x2, R29 ;  /* 0xfffffffe0c1d7824 */ /* 0x000fe400078e021d */
[----:B------:R-:W-:Y:S02]  /*31d0*/  IMAD.IADD R35, R15, 0x1, -R28 ;  /* 0x000000010f237824 */ /* 0x000fe400078e0a1c */
[----:B------:R-:W-:Y:S02]  /*31e0*/  IMAD.IADD R28, R29, 0x1, -R32 ;  /* 0x000000011d1c7824 */ /* 0x000fe400078e0a20 */
[----:B0-----:R-:W-:-:S02]  /*31f0*/  IMAD R4, R27, R30, RZ ;  /* 0x0000001e1b047224 */ /* 0x001fc400078e02ff */
[----:B------:R-:W-:-:S04]  /*3200*/  IMAD.WIDE.U32 R10, R26, R30, R10 ;  /* 0x0000001e1a0a7225 */ /* 0x000fc800078e000a */
[----:B------:R-:W-:Y:S01]  /*3210*/  IMAD R5, R26, R31, R4 ;  /* 0x0000001f1a057224 */ /* 0x000fe200078e0204 */
[----:B------:R-:W-:Y:S02]  /*3220*/  LEA R4, P0, R30, R10, 0x3 ;  /* 0x0000000a1e047211 */ /* 0x000fe400078018ff */
[----:B------:R-:W-:Y:S01]  /*3230*/  IADD3 R10, P1, R10, UR4, RZ ;  /* 0x000000040a0a7c10 */ /* 0x000fe2000ff3e0ff */
[----:B------:R-:W-:Y:S01]  /*3240*/  IMAD.IADD R11, R11, 0x1, R5 ;  /* 0x000000010b0b7824 */ /* 0x000fe200078e0205 */
[----:B------:R-:W-:-:S04]  /*3250*/  IADD3 R4, P2, R4, UR4, RZ ;  /* 0x0000000404047c10 */ /* 0x000fc8000ff5e0ff */
[----:B------:R-:W-:Y:S02]  /*3260*/  LEA.HI.X R5, R30, R11, R31, 0x3, P0 ;  /* 0x0000000b1e057211 */ /* 0x000fe400000f1c1f */
[----:B-1---5:R-:W-:Y:S02]  /*3270*/  FSETP.NEU.AND P0, PT, R7, RZ, PT ;  /* 0x000000ff0700720b */ /* 0x022fe40003f0d000 */
[----:B------:R-:W-:Y:S02]  /*3280*/  IADD3.X R11, R11, UR5, RZ, P1, !PT ;  /* 0x000000050b0b7c10 */ /* 0x000fe40008ffe4ff */
[----:B------:R-:W-:-:S09]  /*3290*/  IADD3.X R5, R5, UR5, RZ, P2, !PT ;  /* 0x0000000505057c10 */ /* 0x000fd200097fe4ff */
[----:B------:R-:W-:Y:S05]  /*32a0*/  @!P0 BRA `(.L_x_35) ;  /* 0x0000003400608947 */ /* 0x000fea0003800000 */
[----:B------:R-:W-:Y:S01]  /*32b0*/  ULDC.64 UR4, c[0x0][0x5b8] ;  /* 0x00016e0000047ab9 */ /* 0x000fe20000000a00 */
[----:B------:R-:W-:Y:S01]  /*32c0*/  ULDC.64 UR16, c[0x0][0x5a8] ;  /* 0x00016a0000107ab9 */ /* 0x000fe20000000a00 */
[----:B------:R-:W-:Y:S01]  /*32d0*/  IMAD.WIDE.U32 R24, R0, UR4, R24 ;  /* 0x0000000400187c25 */ /* 0x000fe2000f8e0018 */
[----:B------:R-:W-:Y:S03]  /*32e0*/  BSSY B1, `(.L_x_36) ;  /* 0x0000010000017945 */ /* 0x000fe60003800000 */
[----:B------:R-:W-:Y:S01]  /*32f0*/  IMAD R29, R34, UR4, RZ ;  /* 0x00000004221d7c24 */ /* 0x000fe2000f8e02ff */
[----:B------:R-:W-:-:S03]  /*3300*/  IADD3 R30, P0, R32, R24, RZ ;  /* 0x00000018201e7210 */ /* 0x000fc60007f1e0ff */
[----:B------:R-:W-:Y:S01]  /*3310*/  IMAD R29, R0, UR5, R29 ;  /* 0x00000005001d7c24 */ /* 0x000fe2000f8e021d */
[----:B------:R-:W-:Y:S01]  /*3320*/  ULDC.64 UR4, c[0x0][0x5b0] ;  /* 0x00016c0000047ab9 */ /* 0x000fe20000000a00 */
[----:B------:R-:W-:-:S03]  /*3330*/  PRMT R0, RZ, 0x7610, R0 ;  /* 0x00007610ff007816 */ /* 0x000fc60000000000 */
[----:B------:R-:W-:Y:S01]  /*3340*/  IADD3.X R31, R33, R25, R29, P0, !PT ;  /* 0x00000019211f7210 */ /* 0x000fe200007fe41d */
[----:B------:R-:W-:Y:S01]  /*3350*/  IMAD R29, R27, UR4, RZ ;  /* 0x000000041b1d7c24 */ /* 0x000fe2000f8e02ff */
[----:B------:R-:W-:Y:S01]  /*3360*/  ISETP.GE.AND P0, PT, R35, 0x1, PT ;  /* 0x000000012300780c */ /* 0x000fe20003f06270 */
[----:B------:R-:W-:-:S03]  /*3370*/  IMAD.WIDE.U32 R24, R26, UR4, R30 ;  /* 0x000000041a187c25 */ /* 0x000fc6000f8e001e */
[----:B------:R-:W-:Y:S01]  /*3380*/  ISETP.LT.OR P2, PT, R28, 0x1, !P0 ;  /* 0x000000011c00780c */ /* 0x000fe20004741670 */
[----:B------:R-:W-:Y:S01]  /*3390*/  IMAD R29, R26, UR5, R29 ;  /* 0x000000051a1d7c24 */ /* 0x000fe2000f8e021d */
[----:B------:R-:W-:-:S04]  /*33a0*/  IADD3 R24, P1, R24, UR16, RZ ;  /* 0x0000001018187c10 */ /* 0x000fc8000ff3e0ff */
[----:B------:R-:W-:-:S07]  /*33b0*/  IADD3.X R25, R25, UR17, R29, P1, !PT ;  /* 0x0000001119197c10 */ /* 0x000fce0008ffe41d */
[----:B------:R-:W-:Y:S05]  /*33c0*/  @P2 BRA `(.L_x_37) ;  /* 0x0000000000042947 */ /* 0x000fea0003800000 */
[----:B------:R0:W5:Y:S02]  /*33d0*/  LDG.E.U8 R0, desc[UR22][R24.64] ;  /* 0x0000001618007981 */ /* 0x000164000c1e1100 */
.L_x_37:
[----:B------:R-:W-:Y:S05]  /*33e0*/  BSYNC B1 ;  /* 0x0000000000017941 */ /* 0x000fea0003800000 */
.L_x_36:
[----:B-----5:R-:W-:Y:S01]  /*33f0*/  LOP3.LUT R0, R0, 0xff, RZ, 0xc0, !PT ;  /* 0x000000ff00007812 */ /* 0x020fe200078ec0ff */
[----:B------:R-:W-:Y:S01]  /*3400*/  BSSY B1, `(.L_x_38) ;  /* 0x000000b000017945 */ /* 0x000fe20003800000 */
[----:B------:R-:W-:Y:S02]  /*3410*/  ISETP.LT.OR P3, PT, R28, 0x2, !P0 ;  /* 0x000000021c00780c */ /* 0x000fe40004761670 */
[----:B------:R-:W-:-:S05]  /*3420*/  F2FP.F16.E5M2.UNPACK_B R0, R0 ;  /* 0x00000000ff00723e */ /* 0x000fca00020004ff */
[----:B------:R-:W-:-:S05]  /*3430*/  HADD2.F32 R0, -RZ, R0.H0_H0 ;  /* 0x20000000ff007230 */ /* 0x000fca0000004100 */
[----:B------:R-:W-:-:S04]  /*3440*/  FMUL R0, R0, R7 ;  /* 0x0000000700007220 */ /* 0x000fc80000400000 */
[----:B------:R-:W-:-:S05]  /*3450*/  FFMA R0, R143, R6, R0 ;  /* 0x000000068f007223 */ /* 0x000fca0000000000 */
[----:B------:R-:W-:Y:S02]  /*3460*/  F2FP.SATFINITE.E5M2.F32.PACK_AB_MERGE_C R29, RZ, R0, RZ ;  /* 0x00000000ff1d723e */ /* 0x000fe400048060ff */
[----:B------:R-:W-:-:S03]  /*3470*/  PRMT R0, RZ, 0x7610, R0 ;  /* 0x00007610ff007816 */ /* 0x000fc60000000000 */
[----:B------:R1:W-:Y:S01]  /*3480*/  @!P2 STG.E.U8 desc[UR22][R10.64], R29 ;  /* 0x0000001d0a00a986 */ /* 0x0003e2000c101116 */
[----:B------:R-:W-:Y:S05]  /*3490*/  @P3 BRA `(.L_x_39) ;  /* 0x0000000000043947 */ /* 0x000fea0003800000 */
[----:B------:R2:W5:Y:S02]  /*34a0*/  LDG.E.U8 R0, desc[UR22][R24.64+0x1] ;  /* 0x0000011618007981 */ /* 0x000564000c1e1100 */
.L_x_39:
[----:B------:R-:W-:Y:S05]  /*34b0*/  BSYNC B1 ;  /* 0x0000000000017941 */ /* 0x000fea0003800000 */
.L_x_38:
[----:B-----5:R-:W-:Y:S01]  /*34c0*/  LOP3.LUT R0, R0, 0xff, RZ, 0xc0, !PT ;  /* 0x000000ff00007812 */ /* 0x020fe200078ec0ff */
[----:B------:R-:W-:Y:S01]  /*34d0*/  BSSY B1, `(.L_x_40) ;  /* 0x0000013000017945 */ /* 0x000fe20003800000 */
[----:B-1----:R-:W-:Y:S02]  /*34e0*/  IADD3 R29, P1, R26, 0x8, RZ ;  /* 0x000000081a1d7810 */ /* 0x002fe40007f3e0ff */
[----:B------:R-:W-:-:S03]  /*34f0*/  F2FP.F16.E5M2.UNPACK_B R0, R0 ;  /* 0x00000000ff00723e */ /* 0x000fc600020004ff */
[----:B------:R-:W-:Y:S01]  /*3500*/  IMAD.X R26, RZ, RZ, R27, P1 ;  /* 0x000000ffff1a7224 */ /* 0x000fe200008e061b */
[----:B------:R-:W-:Y:S01]  /*3510*/  ISETP.GE.AND P1, PT, R35, 0x9, PT ;  /* 0x000000092300780c */ /* 0x000fe20003f26270 */
[----:B------:R-:W-:Y:S02]  /*3520*/  HADD2.F32 R0, -RZ, R0.H0_H0 ;  /* 0x20000000ff007230 */ /* 0x000fe40000004100 */
[----:B------:R-:W-:Y:S01]  /*3530*/  IMAD R26, R26, UR4, RZ ;  /* 0x000000041a1a7c24 */ /* 0x000fe2000f8e02ff */
[----:B------:R-:W-:Y:S01]  /*3540*/  ISETP.LT.OR P4, PT, R28, 0x1, !P1 ;  /* 0x000000011c00780c */ /* 0x000fe20004f81670 */
[----:B------:R-:W-:-:S04]  /*3550*/  IMAD.WIDE.U32 R30, R29, UR4, R30 ;  /* 0x000000041d1e7c25 */ /* 0x000fc8000f8e001e */
[----:B------:R-:W-:Y:S01]  /*3560*/  FMUL R27, R0, R7 ;  /* 0x00000007001b7220 */ /* 0x000fe20000400000 */
[----:B------:R-:W-:Y:S01]  /*3570*/  PRMT R0, RZ, 0x7610, R0 ;  /* 0x00007610ff007816 */ /* 0x000fe20000000000 */
[----:B------:R-:W-:Y:S02]  /*3580*/  IMAD R29, R29, UR5, R26 ;  /* 0x000000051d1d7c24 */ /* 0x000fe4000f8e021a */
[----:B------:R-:W-:Y:S01]  /*3590*/  FFMA R27, R142, R6, R27 ;  /* 0x000000068e1b7223 */ /* 0x000fe2000000001b */
[----:B------:R-:W-:-:S04]  /*35a0*/  IADD3 R26, P2, R30, UR16, RZ ;  /* 0x000000101e1a7c10 */ /* 0x000fc8000ff5e0ff */
[----:B------:R-:W-:Y:S02]  /*35b0*/  F2FP.SATFINITE.E5M2.F32.PACK_AB_MERGE_C R33, RZ, R27, RZ ;  /* 0x0000001bff21723e */ /* 0x000fe400048060ff */
[----:B------:R-:W-:-:S03]  /*35c0*/  IADD3.X R27, R31, UR17, R29, P2, !PT ;  /* 0x000000111f1b7c10 */ /* 0x000fc600097fe41d */
[----:B------:R1:W-:Y:S01]  /*35d0*/  @!P3 STG.E.U8 desc[UR22][R10.64+0x1], R33 ;  /* 0x000001210a00b986 */ /* 0x0003e2000c101116 */
[----:B------:R-:W-:Y:S05]  /*35e0*/  @P4 BRA `(.L_x_41) ;  /* 0x0000000000044947 */ /* 0x000fea0003800000 */
[----:B------:R3:W5:Y:S02]  /*35f0*/  LDG.E.U8 R0, desc[UR22][R26.64] ;  /* 0x000000161a007981 */ /* 0x000764000c1e1100 */
.L_x_41:
[----:B------:R-:W-:Y:S05]  /*3600*/  BSYNC B1 ;  /* 0x0000000000017941 */ /* 0x000fea0003800000 */
.L_x_40:
        /* <DEDUP_REMOVED lines=12> */
.L_x_43:
[----:B------:R-:W-:Y:S05]  /*36d0*/  BSYNC B1 ;  /* 0x0000000000017941 */ /* 0x000fea0003800000 */
.L_x_42:
[----:B-----5:R-:W-:Y:S01]  /*36e0*/  LOP3.LUT R0, R0, 0xff, RZ, 0xc0, !PT ;  /* 0x000000ff00007812 */ /* 0x020fe200078ec0ff */
[----:B------:R-:W-:Y:S01]  /*36f0*/  BSSY B1, `(.L_x_44) ;  /* 0x000000b000017945 */ /* 0x000fe20003800000 */
[----:B------:R-:W-:Y:S02]  /*3700*/  ISETP.LT.OR P3, PT, R28, 0x9, !P0 ;  /* 0x000000091c00780c */ /* 0x000fe40004761670 */
[----:B------:R-:W-:-:S05]  /*3710*/  F2FP.F16.E5M2.UNPACK_B R0, R0 ;  /* 0x00000000ff00723e */ /* 0x000fca00020004ff */
[----:B------:R-:W-:-:S05]  /*3720*/  HADD2.F32 R0, -RZ, R0.H0_H0 ;  /* 0x20000000ff007230 */ /* 0x000fca0000004100 */
[----:B----4-:R-:W-:Y:S01]  /*3730*/  FMUL R29, R0, R7 ;  /* 0x00000007001d7220 */ /* 0x010fe20000400000 */
[----:B------:R-:W-:-:S03]  /*3740*/  PRMT R0, RZ, 0x7610, R0 ;  /* 0x00007610ff007816 */ /* 0x000fc60000000000 */
[----:B------:R-:W-:-:S05]  /*3750*/  FFMA R29, R140, R6, R29 ;  /* 0x000000068c1d7223 */ /* 0x000fca000000001d */
[----:B------:R-:W-:-:S05]  /*3760*/  F2FP.SATFINITE.E5M2.F32.PACK_AB_MERGE_C R29, RZ, R29, RZ ;  /* 0x0000001dff1d723e */ /* 0x000fca00048060ff */
[----:B------:R4:W-:Y:S01]  /*3770*/  @!P2 STG.E.U8 desc[UR22][R4.64+0x1], R29 ;  /* 0x0000011d0400a986 */ /* 0x0009e2000c101116 */
[----:B------:R-:W-:Y:S05]  /*3780*/  @P3 BRA `(.L_x_45) ;  /* 0x0000000000043947 */ /* 0x000fea0003800000 */
[----:B------:R0:W5:Y:S02]  /*3790*/  LDG.E.U8 R0, desc[UR22][R24.64+0x8] ;  /* 0x0000081618007981 */ /* 0x000164000c1e1100 */
.L_x_45:
[----:B------:R-:W-:Y:S05]  /*37a0*/  BSYNC B1 ;  /* 0x0000000000017941 */ /* 0x000fea0003800000 */
.L_x_44:
[----:B-----5:R-:W-:Y:S01]  /*37b0*/  LOP3.LUT R0, R0, 0xff, RZ, 0xc0, !PT ;  /* 0x000000ff00007812 */ /* 0x020fe200078ec0ff */
[----:B------:R-:W-:Y:S01]  /*37c0*/  BSSY B1, `(.L_x_46) ;  /* 0x000000b000017945 */ /* 0x000fe20003800000 */
[----:B------:R-:W-:Y:S02]  /*37d0*/  ISETP.LT.OR P2, PT, R28, 0xa, !P0 ;  /* 0x0000000a1c00780c */ /* 0x000fe40004741670 */
[----:B------:R-:W-:-:S05]  /*37e0*/  F2FP.F16.E5M2.UNPACK_B R0, R0 ;  /* 0x00000000ff00723e */ /* 0x000fca00020004ff */
[----:B------:R-:W-:-:S05]  /*37f0*/  HADD2.F32 R0, -RZ, R0.H0_H0 ;  /* 0x20000000ff007230 */ /* 0x000fca0000004100 */
[----:B------:R-:W-:-:S04]  /*3800*/  FMUL R0, R0, R7 ;  /* 0x0000000700007220 */ /* 0x000fc80000400000 */
[----:B------:R-:W-:-:S05]  /*3810*/  FFMA R0, R139, R6, R0 ;  /* 0x000000068b007223 */ /* 0x000fca0000000000 */
[----:B----4-:R-:W-:Y:S02]  /*3820*/  F2FP.SATFINITE.E5M2.F32.PACK_AB_MERGE_C R29, RZ, R0, RZ ;  /* 0x00000000ff1d723e */ /* 0x010fe400048060ff */
[----:B------:R-:W-:-:S03]  /*3830*/  PRMT R0, RZ, 0x7610, R0 ;  /* 0x00007610ff007816 */ /* 0x000fc60000000000 */
[----:B------:R4:W-:Y:S01]  /*3840*/  @!P3 STG.E.U8 desc[UR22][R10.64+0x8], R29 ;  /* 0x0000081d0a00b986 */ /* 0x0009e2000c101116 */
[----:B------:R-:W-:Y:S05]  /*3850*/  @P2 BRA `(.L_x_47) ;  /* 0x0000000000042947 */ /* 0x000fea0003800000 */
[----:B------:R0:W5:Y:S02]  /*3860*/  LDG.E.U8 R0, desc[UR22][R24.64+0x9] ;  /* 0x0000091618007981 */ /* 0x000164000c1e1100 */
.L_x_47:
[----:B------:R-:W-:Y:S05]  /*3870*/  BSYNC B1 ;  /* 0x0000000000017941 */ /* 0x000fea0003800000 */
.L_x_46:
        /* <DEDUP_REMOVED lines=12> */
.L_x_49:
[----:B------:R-:W-:Y:S05]  /*3940*/  BSYNC B1 ;  /* 0x0000000000017941 */ /* 0x000fea0003800000 */
.L_x_48:
        /* <DEDUP_REMOVED lines=12> */
.L_x_51:
[----:B------:R-:W-:Y:S05]  /*3a10*/  BSYNC B1 ;  /* 0x0000000000017941 */ /* 0x000fea0003800000 */
.L_x_50:
        /* <DEDUP_REMOVED lines=12> */
.L_x_53:
[----:B------:R-:W-:Y:S05]  /*3ae0*/  BSYNC B1 ;  /* 0x0000000000017941 */ /* 0x000fea0003800000 */
.L_x_52:
        /* <DEDUP_REMOVED lines=12> */
.L_x_55:
[----:B------:R-:W-:Y:S05]  /*3bb0*/  BSYNC B1 ;  /* 0x0000000000017941 */ /* 0x000fea0003800000 */
.L_x_54:
        /* <DEDUP_REMOVED lines=12> */
.L_x_57:
[----:B------:R-:W-:Y:S05]  /*3c80*/  BSYNC B1 ;  /* 0x0000000000017941 */ /* 0x000fea0003800000 */
.L_x_56:
        /* <DEDUP_REMOVED lines=12> */
.L_x_59:
[----:B------:R-:W-:Y:S05]  /*3d50*/  BSYNC B1 ;  /* 0x0000000000017941 */ /* 0x000fea0003800000 */
.L_x_58:
        /* <DEDUP_REMOVED lines=12> */
.L_x_61:
[----:B------:R-:W-:Y:S05]  /*3e20*/  BSYNC B1 ;  /* 0x0000000000017941 */ /* 0x000fea0003800000 */
.L_x_60:
        /* <DEDUP_REMOVED lines=12> */
.L_x_63:
[----:B------:R-:W-:Y:S05]  /*3ef0*/  BSYNC B1 ;  /* 0x0000000000017941 */ /* 0x000fea0003800000 */
.L_x_62:
        /* <DEDUP_REMOVED lines=12> */
.L_x_65:
[----:B------:R-:W-:Y:S05]  /*3fc0*/  BSYNC B1 ;  /* 0x0000000000017941 */ /* 0x000fea0003800000 */
.L_x_64:
        /* <DEDUP_REMOVED lines=12> */
.L_x_67:
[----:B------:R-:W-:Y:S05]  /*4090*/  BSYNC B1 ;  /* 0x0000000000017941 */ /* 0x000fea0003800000 */
.L_x_66:
        /* <DEDUP_REMOVED lines=12> */
.L_x_69:
[----:B------:R-:W-:Y:S05]  /*4160*/  BSYNC B1 ;  /* 0x0000000000017941 */ /* 0x000fea0003800000 */
.L_x_68:
        /* <DEDUP_REMOVED lines=12> */
.L_x_71:
[----:B------:R-:W-:Y:S05]  /*4230*/  BSYNC B1 ;  /* 0x0000000000017941 */ /* 0x000fea0003800000 */
.L_x_70:
        /* <DEDUP_REMOVED lines=12> */
.L_x_73:
[----:B------:R-:W-:Y:S05]  /*4300*/  BSYNC B1 ;  /* 0x0000000000017941 */ /* 0x000fea0003800000 */
.L_x_72:
        /* <DEDUP_REMOVED lines=12> */
.L_x_75:
[----:B------:R-:W-:Y:S05]  /*43d0*/  BSYNC B1 ;  /* 0x0000000000017941 */ /* 0x000fea0003800000 */
.L_x_74:
        /* <DEDUP_REMOVED lines=12> */
.L_x_77:
[----:B------:R-:W-:Y:S05]  /*44a0*/  BSYNC B1 ;  /* 0x0000000000017941 */ /* 0x000fea0003800000 */
.L_x_76:
        /* <DEDUP_REMOVED lines=12> */
.L_x_79:
[----:B------:R-:W-:Y:S05]  /*4570*/  BSYNC B1 ;  /* 0x0000000000017941 */ /* 0x000fea0003800000 */
.L_x_78:
        /* <DEDUP_REMOVED lines=12> */
.L_x_81:
[----:B------:R-:W-:Y:S05]  /*4640*/  BSYNC B1 ;  /* 0x0000000000017941 */ /* 0x000fea0003800000 */
.L_x_80:
        /* <DEDUP_REMOVED lines=12> */
.L_x_83:
[----:B------:R-:W-:Y:S05]  /*4710*/  BSYNC B1 ;  /* 0x0000000000017941 */ /* 0x000fea0003800000 */
.L_x_82:
        /* <DEDUP_REMOVED lines=12> */
.L_x_85:
[----:B------:R-:W-:Y:S05]  /*47e0*/  BSYNC B1 ;  /* 0x0000000000017941 */ /* 0x000fea0003800000 */
.L_x_84:
        /* <DEDUP_REMOVED lines=12> */
.L_x_87:
[----:B------:R-:W-:Y:S05]  /*48b0*/  BSYNC B1 ;  /* 0x0000000000017941 */ /* 0x000fea0003800000 */
.L_x_86:
        /* <DEDUP_REMOVED lines=12> */
.L_x_89:
[----:B------:R-:W-:Y:S05]  /*4980*/  BSYNC B1 ;  /* 0x0000000000017941 */ /* 0x000fea0003800000 */
.L_x_88:
        /* <DEDUP_REMOVED lines=12> */
.L_x_91:
[----:B------:R-:W-:Y:S05]  /*4a50*/  BSYNC B1 ;  /* 0x0000000000017941 */ /* 0x000fea0003800000 */
.L_x_90:
        /* <DEDUP_REMOVED lines=12> */
.L_x_93:
[----:B------:R-:W-:Y:S05]  /*4b20*/  BSYNC B1 ;  /* 0x0000000000017941 */ /* 0x000fea0003800000 */
.L_x_92:
        /* <DEDUP_REMOVED lines=12> */
.L_x_95:
[----:B------:R-:W-:Y:S05]  /*4bf0*/  BSYNC B1 ;  /* 0x0000000000017941 */ /* 0x000fea0003800000 */
.L_x_94:
        /* <DEDUP_REMOVED lines=12> */
.L_x_97:
[----:B------:R-:W-:Y:S05]  /*4cc0*/  BSYNC B1 ;  /* 0x0000000000017941 */ /* 0x000fea0003800000 */
.L_x_96:
        /* <DEDUP_REMOVED lines=12> */
.L_x_99:
[----:B------:R-:W-:Y:S05]  /*4d90*/  BSYNC B1 ;  /* 0x0000000000017941 */ /* 0x000fea0003800000 */
.L_x_98:
        /* <DEDUP_REMOVED lines=12> */
.L_x_101:
[----:B------:R-:W-:Y:S05]  /*4e60*/  BSYNC B1 ;  /* 0x0000000000017941 */ /* 0x000fea0003800000 */
.L_x_100:
        /* <DEDUP_REMOVED lines=12> */
.L_x_103:
[----:B------:R-:W-:Y:S05]  /*4f30*/  BSYNC B1 ;  /* 0x0000000000017941 */ /* 0x000fea0003800000 */
.L_x_102:
        /* <DEDUP_REMOVED lines=12> */
.L_x_105:
[----:B------:R-:W-:Y:S05]  /*5000*/  BSYNC B1 ;  /* 0x0000000000017941 */ /* 0x000fea0003800000 */
.L_x_104:
        /* <DEDUP_REMOVED lines=12> */
.L_x_107:
[----:B------:R-:W-:Y:S05]  /*50d0*/  BSYNC B1 ;  /* 0x0000000000017941 */ /* 0x000fea0003800000 */
.L_x_106:
        /* <DEDUP_REMOVED lines=12> */
.L_x_109:
[----:B------:R-:W-:Y:S05]  /*51a0*/  BSYNC B1 ;  /* 0x0000000000017941 */ /* 0x000fea0003800000 */
.L_x_108:
        /* <DEDUP_REMOVED lines=12> */
.L_x_111:
[----:B------:R-:W-:Y:S05]  /*5270*/  BSYNC B1 ;  /* 0x0000000000017941 */ /* 0x000fea0003800000 */
.L_x_110:
        /* <DEDUP_REMOVED lines=12> */
.L_x_113:
[----:B------:R-:W-:Y:S05]  /*5340*/  BSYNC B1 ;  /* 0x0000000000017941 */ /* 0x000fea0003800000 */
.L_x_112:
        /* <DEDUP_REMOVED lines=12> */
.L_x_115:
[----:B------:R-:W-:Y:S05]  /*5410*/  BSYNC B1 ;  /* 0x0000000000017941 */ /* 0x000fea0003800000 */
.L_x_114:
        /* <DEDUP_REMOVED lines=12> */
.L_x_117:
[----:B------:R-:W-:Y:S05]  /*54e0*/  BSYNC B1 ;  /* 0x0000000000017941 */ /* 0x000fea0003800000 */
.L_x_116:
        /* <DEDUP_REMOVED lines=12> */
.L_x_119:
[----:B------:R-:W-:Y:S05]  /*55b0*/  BSYNC B1 ;  /* 0x0000000000017941 */ /* 0x000fea0003800000 */
.L_x_118:
        /* <DEDUP_REMOVED lines=12> */
.L_x_121:
[----:B------:R-:W-:Y:S05]  /*5680*/  BSYNC B1 ;  /* 0x0000000000017941 */ /* 0x000fea0003800000 */
.L_x_120:
        /* <DEDUP_REMOVED lines=12> */
.L_x_123:
[----:B------:R-:W-:Y:S05]  /*5750*/  BSYNC B1 ;  /* 0x0000000000017941 */ /* 0x000fea0003800000 */
.L_x_122:
        /* <DEDUP_REMOVED lines=12> */
.L_x_125:
[----:B------:R-:W-:Y:S05]  /*5820*/  BSYNC B1 ;  /* 0x0000000000017941 */ /* 0x000fea0003800000 */
.L_x_124:
        /* <DEDUP_REMOVED lines=12> */
.L_x_127:
[----:B------:R-:W-:Y:S05]  /*58f0*/  BSYNC B1 ;  /* 0x0000000000017941 */ /* 0x000fea0003800000 */
.L_x_126:
        /* <DEDUP_REMOVED lines=12> */
.L_x_129:
[----:B------:R-:W-:Y:S05]  /*59c0*/  BSYNC B1 ;  /* 0x0000000000017941 */ /* 0x000fea0003800000 */
.L_x_128:
        /* <DEDUP_REMOVED lines=12> */
.L_x_131:
[----:B------:R-:W-:Y:S05]  /*5a90*/  BSYNC B1 ;  /* 0x0000000000017941 */ /* 0x000fea0003800000 */
.L_x_130:
        /* <DEDUP_REMOVED lines=12> */
.L_x_133:
[----:B------:R-:W-:Y:S05]  /*5b60*/  BSYNC B1 ;  /* 0x0000000000017941 */ /* 0x000fea0003800000 */
.L_x_132:
        /* <DEDUP_REMOVED lines=12> */
.L_x_135:
[----:B------:R-:W-:Y:S05]  /*5c30*/  BSYNC B1 ;  /* 0x0000000000017941 */ /* 0x000fea0003800000 */
.L_x_134:
        /* <DEDUP_REMOVED lines=12> */
.L_x_137:
[----:B------:R-:W-:Y:S05]  /*5d00*/  BSYNC B1 ;  /* 0x0000000000017941 */ /* 0x000fea0003800000 */
.L_x_136:
        /* <DEDUP_REMOVED lines=12> */
.L_x_139:
[----:B------:R-:W-:Y:S05]  /*5dd0*/  BSYNC B1 ;  /* 0x0000000000017941 */ /* 0x000fea0003800000 */
.L_x_138:
        /* <DEDUP_REMOVED lines=12> */
.L_x_141:
[----:B------:R-:W-:Y:S05]  /*5ea0*/  BSYNC B1 ;  /* 0x0000000000017941 */ /* 0x000fea0003800000 */
.L_x_140:
        /* <DEDUP_REMOVED lines=12> */
.L_x_143:
[----:B------:R-:W-:Y:S05]  /*5f70*/  BSYNC B1 ;  /* 0x0000000000017941 */ /* 0x000fea0003800000 */
.L_x_142:
        /* <DEDUP_REMOVED lines=12> */
.L_x_145:
[----:B------:R-:W-:Y:S05]  /*6040*/  BSYNC B1 ;  /* 0x0000000000017941 */ /* 0x000fea0003800000 */
.L_x_144:
        /* <DEDUP_REMOVED lines=12> */
.L_x_147:
[----:B------:R-:W-:Y:S05]  /*6110*/  BSYNC B1 ;  /* 0x0000000000017941 */ /* 0x000fea0003800000 */
.L_x_146:
        /* <DEDUP_REMOVED lines=12> */
.L_x_149:
[----:B------:R-:W-:Y:S05]  /*61e0*/  BSYNC B1 ;  /* 0x0000000000017941 */ /* 0x000fea0003800000 */
.L_x_148:
        /* <DEDUP_REMOVED lines=12> */
.L_x_151:
[----:B------:R-:W-:Y:S05]  /*62b0*/  BSYNC B1 ;  /* 0x0000000000017941 */ /* 0x000fea0003800000 */
.L_x_150:
[----:B-----5:R-:W-:Y:S01]  /*62c0*/  LOP3.LUT R0, R0, 0xff, RZ, 0xc0, !PT ;  /* 0x000000ff00007812 */ /* 0x020fe200078ec0ff */
[----:B------:R-:W-:Y:S01]  /*62d0*/  BSSY B1, `(.L_x_152) ;  /* 0x000000b000017945 */ /* 0x000fe20003800000 */
[----:B------:R-:W-:Y:S02]  /*62e0*/  ISETP.LT.OR P3, PT, R28, 0x71, !P1 ;  /* 0x000000711c00780c */ /* 0x000fe40004f61670 */
[----:B------:R-:W-:-:S05]  /*62f0*/  F2FP.F16.E5M2.UNPACK_B R0, R0 ;  /* 0x00000000ff00723e */ /* 0x000fca00020004ff */
[----:B------:R-:W-:-:S05]  /*6300*/  HADD2.F32 R0, -RZ, R0.H0_H0 ;  /* 0x20000000ff007230 */ /* 0x000fca0000004100 */
[----:B0-----:R-:W-:Y:S01]  /*6310*/  FMUL R23, R0, R7 ;  /* 0x0000000700177220 */ /* 0x001fe20000400000 */
[----:B------:R-:W-:-:S03]  /*6320*/  PRMT R0, RZ, 0x7610, R0 ;  /* 0x00007610ff007816 */ /* 0x000fc60000000000 */
[----:B------:R-:W-:-:S05]  /*6330*/  FFMA R23, R22, R6, R23 ;  /* 0x0000000616177223 */ /* 0x000fca0000000017 */
[----:B------:R-:W-:-:S05]  /*6340*/  F2FP.SATFINITE.E5M2.F32.PACK_AB_MERGE_C R23, RZ, R23, RZ ;  /* 0x00000017ff17723e */ /* 0x000fca00048060ff */
[----:B------:R0:W-:Y:S01]  /*6350*/  @!P2 STG.E.U8 desc[UR22][R10.64+0x71], R23 ;  /* 0x000071170a00a986 */ /* 0x0001e2000c101116 */
[----:B------:R-:W-:Y:S05]  /*6360*/  @P3 BRA `(.L_x_153) ;  /* 0x0000000000043947 */ /* 0x000fea0003800000 */
[----:B------:R0:W5:Y:S02]  /*6370*/  LDG.E.U8 R0, desc[UR22][R26.64+0x70] ;  /* 0x000070161a007981 */ /* 0x000164000c1e1100 */
.L_x_153:
[----:B------:R-:W-:Y:S05]  /*6380*/  BSYNC B1 ;  /* 0x0000000000017941 */ /* 0x000fea0003800000 */
.L_x_152:
        /* <DEDUP_REMOVED lines=12> */
.L_x_155:
[----:B------:R-:W-:Y:S05]  /*6450*/  BSYNC B1 ;  /* 0x0000000000017941 */ /* 0x000fea0003800000 */
.L_x_154:
        /* <DEDUP_REMOVED lines=12> */
.L_x_157:
[----:B------:R-:W-:Y:S05]  /*6520*/  BSYNC B1 ;  /* 0x0000000000017941 */ /* 0x000fea0003800000 */
.L_x_156:
        /* <DEDUP_REMOVED lines=12> */
.L_x_159:
[----:B------:R-:W-:Y:S05]  /*65f0*/  BSYNC B1 ;  /* 0x0000000000017941 */ /* 0x000fea0003800000 */
.L_x_158:
        /* <DEDUP_REMOVED lines=12> */
.L_x_161:
[----:B------:R-:W-:Y:S05]  /*66c0*/  BSYNC B1 ;  /* 0x0000000000017941 */ /* 0x000fea0003800000 */
.L_x_160:
[----:B-----5:R-:W-:Y:S01]  /*66d0*/  LOP3.LUT R0, R0, 0xff, RZ, 0xc0, !PT ;  /* 0x000000ff00007812 */ /* 0x020fe200078ec0ff */
[----:B------:R-:W-:Y:S01]  /*66e0*/  BSSY B1, `(.L_x_162) ;  /* 0x000000b000017945 */ /* 0x000fe20003800000 */
[----:B------:R-:W-:Y:S02]  /*66f0*/  ISETP.LT.OR P1, PT, R28, 0x7a, !P1 ;  /* 0x0000007a1c00780c */ /* 0x000fe40004f21670 */
[----:B------:R-:W-:-:S05]  /*6700*/  F2FP.F16.E5M2.UNPACK_B R0, R0 ;  /* 0x00000000ff00723e */ /* 0x000fca00020004ff */
[----:B------:R-:W-:-:S05]  /*6710*/  HADD2.F32 R0, -RZ, R0.H0_H0 ;  /* 0x20000000ff007230 */ /* 0x000fca0000004100 */
[----:B------:R-:W-:-:S04]  /*6720*/  FMUL R0, R0, R7 ;  /* 0x0000000700007220 */ /* 0x000fc80000400000 */
[----:B------:R-:W-:-:S05]  /*6730*/  FFMA R0, R19, R6, R0 ;  /* 0x0000000613007223 */ /* 0x000fca0000000000 */
[----:B01----:R-:W-:Y:S02]  /*6740*/  F2FP.SATFINITE.E5M2.F32.PACK_AB_MERGE_C R11, RZ, R0, RZ ;  /* 0x00000000ff0b723e */ /* 0x003fe400048060ff */
[----:B------:R-:W-:-:S03]  /*6750*/  PRMT R0, RZ, 0x7610, R0 ;  /* 0x00007610ff007816 */ /* 0x000fc60000000000 */
[----:B------:R0:W-:Y:S01]  /*6760*/  @!P2 STG.E.U8 desc[UR22][R4.64+0x78], R11 ;  /* 0x0000780b0400a986 */ /* 0x0001e2000c101116 */
[----:B------:R-:W-:Y:S05]  /*6770*/  @P1 BRA `(.L_x_163) ;  /* 0x0000000000041947 */ /* 0x000fea0003800000 */
[----:B------:R1:W5:Y:S02]  /*6780*/  LDG.E.U8 R0, desc[UR22][R26.64+0x79] ;  /* 0x000079161a007981 */ /* 0x000364000c1e1100 */
.L_x_163:
[----:B------:R-:W-:Y:S05]  /*6790*/  BSYNC B1 ;  /* 0x0000000000017941 */ /* 0x000fea0003800000 */
.L_x_162:
[----:B------:R-:W-:Y:S05]  /*67a0*/  @P1 BRA `(.L_x_164) ;  /* 0x0000001000281947 */ /* 0x000fea0003800000 */
[----:B-----5:R-:W-:-:S04]  /*67b0*/  LOP3.LUT R0, R0, 0xff, RZ, 0xc0, !PT ;  /* 0x000000ff00007812 */ /* 0x020fc800078ec0ff */
[----:B------:R-:W-:-:S05]  /*67c0*/  F2FP.F16.E5M2.UNPACK_B R0, R0 ;  /* 0x00000000ff00723e */ /* 0x000fca00020004ff */
[----:B------:R-:W-:-:S05]  /*67d0*/  HADD2.F32 R0, -RZ, R0.H0_H0 ;  /* 0x20000000ff007230 */ /* 0x000fca0000004100 */
[----:B0-----:R-:W-:-:S04]  /*67e0*/  FMUL R11, R0, R7 ;  /* 0x00000007000b7220 */ /* 0x001fc80000400000 */
[----:B------:R-:W-:-:S05]  /*67f0*/  FFMA R11, R18, R6, R11 ;  /* 0x00000006120b7223 */ /* 0x000fca000000000b */
[----:B------:R-:W-:-:S05]  /*6800*/  F2FP.SATFINITE.E5M2.F32.PACK_AB_MERGE_C R11, RZ, R11, RZ ;  /* 0x0000000bff0b723e */ /* 0x000fca00048060ff */
[----:B------:R0:W-:Y:S01]  /*6810*/  STG.E.U8 desc[UR22][R4.64+0x79], R11 ;  /* 0x0000790b04007986 */ /* 0x0001e2000c101116 */
[----:B------:R-:W-:Y:S05]  /*6820*/  BRA `(.L_x_164) ;  /* 0x0000001000087947 */ /* 0x000fea0003800000 */
.L_x_35:
[----:B------:R-:W-:Y:S01]  /*6830*/  ISETP.GE.AND P1, PT, R35, 0x1, PT ;  /* 0x000000012300780c */ /* 0x000fe20003f26270 */
[-C--:B------:R-:W-:Y:S01]  /*6840*/  FMUL R143, R143, R6.reuse ;  /* 0x000000068f8f7220 */ /* 0x080fe20000400000 */
[----:B------:R-:W-:Y:S01]  /*6850*/  ISETP.GE.AND P0, PT, R35, 0x9, PT ;  /* 0x000000092300780c */ /* 0x000fe20003f06270 */
[-C--:B------:R-:W-:Y:S01]  /*6860*/  FMUL R142, R142, R6.reuse ;  /* 0x000000068e8e7220 */ /* 0x080fe20000400000 */
[C---:B------:R-:W-:Y:S01]  /*6870*/  ISETP.LT.OR P2, PT, R28.reuse, 0x1, !P1 ;  /* 0x000000011c00780c */ /* 0x040fe20004f41670 */
[-C--:B------:R-:W-:Y:S01]  /*6880*/  FMUL R141, R141, R6.reuse ;  /* 0x000000068d8d7220 */ /* 0x080fe20000400000 */
[----:B------:R-:W-:Y:S01]  /*6890*/  ISETP.LT.OR P3, PT, R28, 0x2, !P1 ;  /* 0x000000021c00780c */ /* 0x000fe20004f61670 */
[-C--:B------:R-:W-:Y:S01]  /*68a0*/  FMUL R140, R140, R6.reuse ;  /* 0x000000068c8c7220 */ /* 0x080fe20000400000 */
[----:B------:R-:W-:Y:S01]  /*68b0*/  ISETP.LT.OR P4, PT, R28, 0x1, !P0 ;  /* 0x000000011c00780c */ /* 0x000fe20004781670 */
[-C--:B------:R-:W-:Y:S01]  /*68c0*/  FMUL R139, R139, R6.reuse ;  /* 0x000000068b8b7220 */ /* 0x080fe20000400000 */
[----:B------:R-:W-:Y:S01]  /*68d0*/  F2FP.SATFINITE.E5M2.F32.PACK_AB_MERGE_C R143, RZ, R143, RZ ;  /* 0x0000008fff8f723e */ /* 0x000fe200048060ff */
[----:B------:R-:W-:Y:S01]  /*68e0*/  FMUL R138, R138, R6 ;  /* 0x000000068a8a7220 */ /* 0x000fe20000400000 */
[----:B------:R-:W-:Y:S01]  /*68f0*/  F2FP.SATFINITE.E5M2.F32.PACK_AB_MERGE_C R25, RZ, R142, RZ ;  /* 0x0000008eff19723e */ /* 0x000fe200048060ff */
[-C--:B------:R-:W-:Y:S01]  /*6900*/  FMUL R137, R137, R6.reuse ;  /* 0x0000000689897220 */ /* 0x080fe20000400000 */
[----:B------:R-:W-:Y:S01]  /*6910*/  F2FP.SATFINITE.E5M2.F32.PACK_AB_MERGE_C R141, RZ, R141, RZ ;  /* 0x0000008dff8d723e */ /* 0x000fe200048060ff */
[-C--:B------:R-:W-:Y:S01]  /*6920*/  FMUL R136, R136, R6.reuse ;  /* 0x0000000688887220 */ /* 0x080fe20000400000 */
[C---:B------:R-:W-:Y:S01]  /*6930*/  ISETP.LT.OR P5, PT, R28.reuse, 0x9, !P0 ;  /* 0x000000091c00780c */ /* 0x040fe200047a1670 */
[----:B------:R-:W-:Y:S01]  /*6940*/  @!P2 STG.E.U8 desc[UR22][R10.64], R143 ;  /* 0x0000008f0a00a986 */ /* 0x000fe2000c101116 */
[C---:B------:R-:W-:Y:S01]  /*6950*/  ISETP.LT.OR P2, PT, R28.reuse, 0x2, !P0 ;  /* 0x000000021c00780c */ /* 0x040fe20004741670 */
[-C--:B------:R-:W-:Y:S01]  /*6960*/  FMUL R135, R135, R6.reuse ;  /* 0x0000000687877220 */ /* 0x080fe20000400000 */
[C---:B------:R-:W-:Y:S01]  /*6970*/  ISETP.LT.OR P6, PT, R28.reuse, 0xa, !P0 ;  /* 0x0000000a1c00780c */ /* 0x040fe200047c1670 */
[----:B------:R0:W-:Y:S01]  /*6980*/  @!P3 STG.E.U8 desc[UR22][R10.64+0x1], R25 ;  /* 0x000001190a00b986 */ /* 0x0001e2000c101116 */
[----:B------:R-:W-:Y:S01]  /*6990*/  ISETP.LT.OR P3, PT, R28, 0x9, !P1 ;  /* 0x000000091c00780c */ /* 0x000fe20004f61670 */
[-C--:B------:R-:W-:Y:S01]  /*69a0*/  FMUL R134, R134, R6.reuse ;  /* 0x0000000686867220 */ /* 0x080fe20000400000 */
[----:B------:R-:W-:Y:S01]  /*69b0*/  F2FP.SATFINITE.E5M2.F32.PACK_AB_MERGE_C R139, RZ, R139, RZ ;  /* 0x0000008bff8b723e */ /* 0x000fe200048060ff */
[----:B------:R-:W-:Y:S01]  /*69c0*/  @!P4 STG.E.U8 desc[UR22][R4.64], R141 ;  /* 0x0000008d0400c986 */ /* 0x000fe2000c101116 */
[----:B------:R-:W-:Y:S01]  /*69d0*/  ISETP.LT.OR P4, PT, R28, 0xa, !P1 ;  /* 0x0000000a1c00780c */ /* 0x000fe20004f81670 */
[----:B------:R-:W-:Y:S01]  /*69e0*/  FMUL R133, R133, R6 ;  /* 0x0000000685857220 */ /* 0x000fe20000400000 */
[----:B------:R-:W-:Y:S01]  /*69f0*/  F2FP.SATFINITE.E5M2.F32.PACK_AB_MERGE_C R27, RZ, R138, RZ ;  /* 0x0000008aff1b723e */ /* 0x000fe200048060ff */
[-C--:B------:R-:W-:Y:S01]  /*6a00*/  FMUL R132, R132, R6.reuse ;  /* 0x0000000684847220 */ /* 0x080fe20000400000 */
[----:B------:R-:W-:Y:S01]  /*6a10*/  F2FP.SATFINITE.E5M2.F32.PACK_AB_MERGE_C R137, RZ, R137, RZ ;  /* 0x00000089ff89723e */ /* 0x000fe200048060ff */
[----:B------:R-:W-:Y:S01]  /*6a20*/  FMUL R131, R131, R6 ;  /* 0x0000000683837220 */ /* 0x000fe20000400000 */
[----:B------:R-:W-:Y:S01]  /*6a30*/  F2FP.SATFINITE.E5M2.F32.PACK_AB_MERGE_C R29, RZ, R136, RZ ;  /* 0x00000088ff1d723e */ /* 0x000fe200048060ff */
[----:B------:R-:W-:Y:S01]  /*6a40*/  FMUL R130, R130, R6 ;  /* 0x0000000682827220 */ /* 0x000fe20000400000 */
[----:B0-----:R-:W-:Y:S01]  /*6a50*/  F2FP.SATFINITE.E5M2.F32.PACK_AB_MERGE_C R25, RZ, R140, RZ ;  /* 0x0000008cff19723e */ /* 0x001fe200048060ff */
[-C--:B------:R-:W-:Y:S01]  /*6a60*/  FMUL R129, R129, R6.reuse ;  /* 0x0000000681817220 */ /* 0x080fe20000400000 */
[----:B------:R-:W-:Y:S01]  /*6a70*/  F2FP.SATFINITE.E5M2.F32.PACK_AB_MERGE_C R135, RZ, R135, RZ ;  /* 0x00000087ff87723e */ /* 0x000fe200048060ff */
[-C--:B------:R-:W-:Y:S01]  /*6a80*/  FMUL R128, R128, R6.reuse ;  /* 0x0000000680807220 */ /* 0x080fe20000400000 */
[----:B------:R-:W-:Y:S01]  /*6a90*/  F2FP.SATFINITE.E5M2.F32.PACK_AB_MERGE_C R133, RZ, R133, RZ ;  /* 0x00000085ff85723e */ /* 0x000fe200048060ff */
[----:B------:R0:W-:Y:S01]  /*6aa0*/  @!P2 STG.E.U8 desc[UR22][R4.64+0x1], R25 ;  /* 0x000001190400a986 */ /* 0x0001e2000c101116 */
[C---:B------:R-:W-:Y:S01]  /*6ab0*/  ISETP.LT.OR P2, PT, R28.reuse, 0x19, !P1 ;  /* 0x000000191c00780c */ /* 0x040fe20004f41670 */
[-C--:B------:R-:W-:Y:S01]  /*6ac0*/  FMUL R127, R127, R6.reuse ;  /* 0x000000067f7f7220 */ /* 0x080fe20000400000 */
[----:B------:R-:W-:Y:S01]  /*6ad0*/  F2FP.SATFINITE.E5M2.F32.PACK_AB_MERGE_C R131, RZ, R131, RZ ;  /* 0x00000083ff83723e */ /* 0x000fe200048060ff */
[----:B------:R-:W-:Y:S01]  /*6ae0*/  @!P3 STG.E.U8 desc[UR22][R10.64+0x8], R139 ;  /* 0x0000088b0a00b986 */ /* 0x000fe2000c101116 */
[----:B------:R-:W-:Y:S01]  /*6af0*/  ISETP.LT.OR P3, PT, R28, 0x11, !P1 ;  /* 0x000000111c00780c */ /* 0x000fe20004f61670 */
        /* <DEDUP_REMOVED lines=8> */
[----:B------:R-:W-:Y:S01]  /*6b80*/  FMUL R124, R124, R6 ;  /* 0x000000067c7c7220 */ /* 0x000fe20000400000 */
[----:B0-----:R-:W-:Y:S01]  /*6b90*/  F2FP.SATFINITE.E5M2.F32.PACK_AB_MERGE_C R25, RZ, R134, RZ ;  /* 0x00000086ff19723e */ /* 0x001fe200048060ff */
[----:B------:R0:W-:Y:S01]  /*6ba0*/  @!P6 STG.E.U8 desc[UR22][R4.64+0x9], R29 ;  /* 0x0000091d0400e986 */ /* 0x0001e2000c101116 */
[----:B------:R-:W-:Y:S01]  /*6bb0*/  ISETP.LT.OR P6, PT, R28, 0x12, !P0 ;  /* 0x000000121c00780c */ /* 0x000fe200047c1670 */
[-C--:B------:R-:W-:Y:S01]  /*6bc0*/  FMUL R123, R123, R6.reuse ;  /* 0x000000067b7b7220 */ /* 0x080fe20000400000 */
[----:B------:R-:W-:Y:S01]  /*6bd0*/  FMUL R122, R122, R6 ;  /* 0x000000067a7a7220 */ /* 0x000fe20000400000 */
[----:B-1----:R-:W-:Y:S01]  /*6be0*/  F2FP.SATFINITE.E5M2.F32.PACK_AB_MERGE_C R27, RZ, R132, RZ ;  /* 0x00000084ff1b723e */ /* 0x002fe200048060ff */
[----:B------:R-:W-:Y:S01]  /*6bf0*/  @!P3 STG.E.U8 desc[UR22][R10.64+0x10], R135 ;  /* 0x000010870a00b986 */ /* 0x000fe2000c101116 */
[C---:B------:R-:W-:Y:S01]  /*6c00*/  ISETP.LT.OR P3, PT, R28.reuse, 0x1a, !P1 ;  /* 0x0000001a1c00780c */ /* 0x040fe20004f61670 */
[-C--:B------:R-:W-:Y:S01]  /*6c10*/  FMUL R121, R121, R6.reuse ;  /* 0x0000000679797220 */ /* 0x080fe20000400000 */
[----:B------:R-:W-:Y:S01]  /*6c20*/  F2FP.SATFINITE.E5M2.F32.PACK_AB_MERGE_C R125, RZ, R125, RZ ;  /* 0x0000007dff7d723e */ /* 0x000fe200048060ff */
[----:B------:R1:W-:Y:S01]  /*6c30*/  @!P4 STG.E.U8 desc[UR22][R10.64+0x11], R25 ;  /* 0x000011190a00c986 */ /* 0x0003e2000c101116 */
[----:B------:R-:W-:Y:S01]  /*6c40*/  ISETP.LT.OR P4, PT, R28, 0x1a, !P0 ;  /* 0x0000001a1c00780c */ /* 0x000fe20004781670 */
[----:B------:R-:W-:Y:S01]  /*6c50*/  FMUL R120, R120, R6 ;  /* 0x0000000678787220 */ /* 0x000fe20000400000 */
[----:B0-----:R-:W-:Y:S01]  /*6c60*/  F2FP.SATFINITE.E5M2.F32.PACK_AB_MERGE_C R29, RZ, R126, RZ ;  /* 0x0000007eff1d723e */ /* 0x001fe200048060ff */
[----:B------:R-:W-:Y:S01]  /*6c70*/  @!P5 STG.E.U8 desc[UR22][R4.64+0x10], R133 ;  /* 0x000010850400d986 */ /* 0x000fe2000c101116 */
[C---:B------:R-:W-:Y:S01]  /*6c80*/  ISETP.LT.OR P5, PT, R28.reuse, 0x21, !P1 ;  /* 0x000000211c00780c */ /* 0x040fe20004fa1670 */
[-C--:B------:R-:W-:Y:S01]  /*6c90*/  FMUL R119, R119, R6.reuse ;  /* 0x0000000677777220 */ /* 0x080fe20000400000 */
[----:B------:R-:W-:Y:S01]  /*6ca0*/  F2FP.SATFINITE.E5M2.F32.PACK_AB_MERGE_C R123, RZ, R123, RZ ;  /* 0x0000007bff7b723e */ /* 0x000fe200048060ff */
[----:B------:R0:W-:Y:S01]  /*6cb0*/  @!P6 STG.E.U8 desc[UR22][R4.64+0x11], R27 ;  /* 0x0000111b0400e986 */ /* 0x0001e2000c101116 */
[----:B------:R-:W-:Y:S01]  /*6cc0*/  ISETP.LT.OR P6, PT, R28, 0x22, !P1 ;  /* 0x000000221c00780c */ /* 0x000fe20004fc1670 */
[-C--:B------:R-:W-:Y:S01]  /*6cd0*/  FMUL R118, R118, R6.reuse ;  /* 0x0000000676767220 */ /* 0x080fe20000400000 */
[----:B------:R-:W-:Y:S01]  /*6ce0*/  F2FP.SATFINITE.E5M2.F32.PACK_AB_MERGE_C R121, RZ, R121, RZ ;  /* 0x00000079ff79723e */ /* 0x000fe200048060ff */
[----:B------:R-:W-:Y:S01]  /*6cf0*/  @!P2 STG.E.U8 desc[UR22][R10.64+0x18], R131 ;  /* 0x000018830a00a986 */ /* 0x000fe2000c101116 */
[----:B------:R-:W-:Y:S01]  /*6d00*/  ISETP.LT.OR P2, PT, R28, 0x19, !P0 ;  /* 0x000000191c00780c */ /* 0x000fe20004741670 */
[----:B------:R-:W-:Y:S01]  /*6d10*/  FMUL R117, R117, R6 ;  /* 0x0000000675757220 */ /* 0x000fe20000400000 */
[----:B-1----:R-:W-:Y:S01]  /*6d20*/  F2FP.SATFINITE.E5M2.F32.PACK_AB_MERGE_C R25, RZ, R130, RZ ;  /* 0x00000082ff19723e */ /* 0x002fe200048060ff */
[-C--:B------:R-:W-:Y:S01]  /*6d30*/  FMUL R116, R116, R6.reuse ;  /* 0x0000000674747220 */ /* 0x080fe20000400000 */
[----:B------:R-:W-:Y:S01]  /*6d40*/  F2FP.SATFINITE.E5M2.F32.PACK_AB_MERGE_C R119, RZ, R119, RZ ;  /* 0x00000077ff77723e */ /* 0x000fe200048060ff */
[----:B------:R-:W-:Y:S01]  /*6d50*/  FMUL R115, R115, R6 ;  /* 0x0000000673737220 */ /* 0x000fe20000400000 */
[----:B------:R-:W-:Y:S01]  /*6d60*/  F2FP.SATFINITE.E5M2.F32.PACK_AB_MERGE_C R117, RZ, R117, RZ ;  /* 0x00000075ff75723e */ /* 0x000fe200048060ff */
[----:B------:R1:W-:Y:S01]  /*6d70*/  @!P3 STG.E.U8 desc[UR22][R10.64+0x19], R25 ;  /* 0x000019190a00b986 */ /* 0x0003e2000c101116 */
[----:B0-----:R-:W-:Y:S01]  /*6d80*/  F2FP.SATFINITE.E5M2.F32.PACK_AB_MERGE_C R27, RZ, R128, RZ ;  /* 0x00000080ff1b723e */ /* 0x001fe200048060ff */
[-C--:B------:R-:W-:Y:S01]  /*6d90*/  FMUL R114, R114, R6.reuse ;  /* 0x0000000672727220 */ /* 0x080fe20000400000 */
[----:B------:R-:W-:Y:S01]  /*6da0*/  ISETP.LT.OR P3, PT, R28, 0x21, !P0 ;  /* 0x000000211c00780c */ /* 0x000fe20004761670 */
[-C--:B------:R-:W-:Y:S01]  /*6db0*/  FMUL R113, R113, R6.reuse ;  /* 0x0000000671717220 */ /* 0x080fe20000400000 */
[-C--:B------:R-:W-:Y:S01]  /*6dc0*/  FMUL R112, R112, R6.reuse ;  /* 0x0000000670707220 */ /* 0x080fe20000400000 */
[----:B------:R-:W-:Y:S01]  /*6dd0*/  @!P2 STG.E.U8 desc[UR22][R4.64+0x18], R129 ;  /* 0x000018810400a986 */ /* 0x000fe2000c101116 */
[C---:B------:R-:W-:Y:S01]  /*6de0*/  ISETP.LT.OR P2, PT, R28.reuse, 0x29, !P0 ;  /* 0x000000291c00780c */ /* 0x040fe20004741670 */
[-C--:B------:R-:W-:Y:S01]  /*6df0*/  FMUL R111, R111, R6.reuse ;  /* 0x000000066f6f7220 */ /* 0x080fe20000400000 */
[----:B------:R-:W-:Y:S01]  /*6e00*/  F2FP.SATFINITE.E5M2.F32.PACK_AB_MERGE_C R115, RZ, R115, RZ ;  /* 0x00000073ff73723e */ /* 0x000fe200048060ff */
[----:B------:R0:W-:Y:S01]  /*6e10*/  @!P4 STG.E.U8 desc[UR22][R4.64+0x19], R27 ;  /* 0x0000191b0400c986 */ /* 0x0001e2000c101116 */
[----:B------:R-:W-:Y:S01]  /*6e20*/  ISETP.LT.OR P4, PT, R28, 0x22, !P0 ;  /* 0x000000221c00780c */ /* 0x000fe20004781670 */
        /* <DEDUP_REMOVED lines=9> */
[----:B------:R-:W-:Y:S01]  /*6ec0*/  F2FP.SATFINITE.E5M2.F32.PACK_AB_MERGE_C R111, RZ, R111, RZ ;  /* 0x0000006fff6f723e */ /* 0x000fe200048060ff */
[----:B------:R-:W-:Y:S01]  /*6ed0*/  @!P3 STG.E.U8 desc[UR22][R4.64+0x20], R125 ;  /* 0x0000207d0400b986 */ /* 0x000fe2000c101116 */
[----:B0-----:R-:W-:Y:S01]  /*6ee0*/  F2FP.SATFINITE.E5M2.F32.PACK_AB_MERGE_C R27, RZ, R122, RZ ;  /* 0x0000007aff1b723e */ /* 0x001fe200048060ff */
[-C--:B------:R-:W-:Y:S01]  /*6ef0*/  FMUL R107, R107, R6.reuse ;  /* 0x000000066b6b7220 */ /* 0x080fe20000400000 */
[C---:B------:R-:W-:Y:S01]  /*6f00*/  ISETP.LT.OR P3, PT, R28.reuse, 0x2a, !P0 ;  /* 0x0000002a1c00780c */ /* 0x040fe20004761670 */
[----:B------:R0:W-:Y:S01]  /*6f10*/  @!P4 STG.E.U8 desc[UR22][R4.64+0x21], R25 ;  /* 0x000021190400c986 */ /* 0x0001e2000c101116 */
[----:B------:R-:W-:Y:S01]  /*6f20*/  ISETP.LT.OR P4, PT, R28, 0x32, !P1 ;  /* 0x000000321c00780c */ /* 0x000fe20004f81670 */
[-C--:B------:R-:W-:Y:S01]  /*6f30*/  FMUL R106, R106, R6.reuse ;  /* 0x000000066a6a7220 */ /* 0x080fe20000400000 */
[----:B------:R-:W-:Y:S01]  /*6f40*/  F2FP.SATFINITE.E5M2.F32.PACK_AB_MERGE_C R109, RZ, R109, RZ ;  /* 0x0000006dff6d723e */ /* 0x000fe200048060ff */
[----:B------:R-:W-:Y:S01]  /*6f50*/  @!P5 STG.E.U8 desc[UR22][R10.64+0x28], R123 ;  /* 0x0000287b0a00d986 */ /* 0x000fe2000c101116 */
[C---:B------:R-:W-:Y:S01]  /*6f60*/  ISETP.LT.OR P5, PT, R28.reuse, 0x31, !P0 ;  /* 0x000000311c00780c */ /* 0x040fe200047a1670 */
[----:B------:R-:W-:Y:S01]  /*6f70*/  FMUL R105, R105, R6 ;  /* 0x0000000669697220 */ /* 0x000fe20000400000 */
[----:B-1----:R-:W-:Y:S01]  /*6f80*/  F2FP.SATFINITE.E5M2.F32.PACK_AB_MERGE_C R29, RZ, R116, RZ ;  /* 0x00000074ff1d723e */ /* 0x002fe200048060ff */
[----:B------:R1:W-:Y:S01]  /*6f90*/  @!P6 STG.E.U8 desc[UR22][R10.64+0x29], R27 ;  /* 0x0000291b0a00e986 */ /* 0x0003e2000c101116 */
[----:B------:R-:W-:Y:S01]  /*6fa0*/  ISETP.LT.OR P6, PT, R28, 0x32, !P0 ;  /* 0x000000321c00780c */ /* 0x000fe200047c1670 */
[-C--:B------:R-:W-:Y:S01]  /*6fb0*/  FMUL R104, R104, R6.reuse ;  /* 0x0000000668687220 */ /* 0x080fe20000400000 */
[----:B------:R-:W-:Y:S01]  /*6fc0*/  F2FP.SATFINITE.E5M2.F32.PACK_AB_MERGE_C R107, RZ, R107, RZ ;  /* 0x0000006bff6b723e */ /* 0x000fe200048060ff */
[----:B------:R-:W-:Y:S01]  /*6fd0*/  @!P2 STG.E.U8 desc[UR22][R4.64+0x28], R121 ;  /* 0x000028790400a986 */ /* 0x000fe2000c101116 */
[----:B------:R-:W-:Y:S01]  /*6fe0*/  ISETP.LT.OR P2, PT, R28, 0x31, !P1 ;  /* 0x000000311c00780c */ /* 0x000fe20004f41670 */
[----:B------:R-:W-:Y:S01]  /*6ff0*/  FMUL R103, R103, R6 ;  /* 0x0000000667677220 */ /* 0x000fe20000400000 */
[----:B0-----:R-:W-:Y:S01]  /*7000*/  F2FP.SATFINITE.E5M2.F32.PACK_AB_MERGE_C R25, RZ, R120, RZ ;  /* 0x00000078ff19723e */ /* 0x001fe200048060ff */
[-C--:B------:R-:W-:Y:S01]  /*7010*/  FMUL R102, R102, R6.reuse ;  /* 0x0000000666667220 */ /* 0x080fe20000400000 */
[-C--:B------:R-:W-:Y:S01]  /*7020*/  FMUL R101, R101, R6.reuse ;  /* 0x0000000665657220 */ /* 0x080fe20000400000 */
[----:B------:R-:W-:Y:S01]  /*7030*/  F2FP.SATFINITE.E5M2.F32.PACK_AB_MERGE_C R105, RZ, R105, RZ ;  /* 0x00000069ff69723e */ /* 0x000fe200048060ff */
[----:B------:R-:W-:Y:S01]  /*7040*/  FMUL R100, R100, R6 ;  /* 0x0000000664647220 */ /* 0x000fe20000400000 */
[----:B-1----:R-:W-:Y:S01]  /*7050*/  F2FP.SATFINITE.E5M2.F32.PACK_AB_MERGE_C R27, RZ, R118, RZ ;  /* 0x00000076ff1b723e */ /* 0x002fe200048060ff */
[----:B------:R0:W-:Y:S01]  /*7060*/  @!P3 STG.E.U8 desc[UR22][R4.64+0x29], R25 ;  /* 0x000029190400b986 */ /* 0x0001e2000c101116 */
        /* <DEDUP_REMOVED lines=9> */
[-C--:B------:R-:W-:Y:S01]  /*7100*/  FMUL R97, R97, R6.reuse ;  /* 0x0000000661617220 */ /* 0x080fe20000400000 */
[-C--:B------:R-:W-:Y:S01]  /*7110*/  FMUL R96, R96, R6.reuse ;  /* 0x0000000660607220 */ /* 0x080fe20000400000 */
[----:B------:R-:W-:Y:S01]  /*7120*/  @!P5 STG.E.U8 desc[UR22][R4.64+0x30], R117 ;  /* 0x000030750400d986 */ /* 0x000fe2000c101116 */
[C---:B------:R-:W-:Y:S01]  /*7130*/  ISETP.LT.OR P5, PT, R28.reuse, 0x39, !P0 ;  /* 0x000000391c00780c */ /* 0x040fe200047a1670 */
[----:B------:R-:W-:Y:S01]  /*7140*/  FMUL R95, R95, R6 ;  /* 0x000000065f5f7220 */ /* 0x000fe20000400000 */
[----:B0-----:R-:W-:Y:S01]  /*7150*/  F2FP.SATFINITE.E5M2.F32.PACK_AB_MERGE_C R25, RZ, R114, RZ ;  /* 0x00000072ff19723e */ /* 0x001fe200048060ff */
        /* <DEDUP_REMOVED lines=13> */
[C---:B------:R-:W-:Y:S01]  /*7230*/  ISETP.LT.OR P5, PT, R28.reuse, 0x49, !P1 ;  /* 0x000000491c00780c */ /* 0x040fe20004fa1670 */
[----:B------:R-:W-:Y:S01]  /*7240*/  FMUL R91, R91, R6 ;  /* 0x000000065b5b7220 */ /* 0x000fe20000400000 */
[----:B0-----:R-:W-:Y:S01]  /*7250*/  F2FP.SATFINITE.E5M2.F32.PACK_AB_MERGE_C R29, RZ, R106, RZ ;  /* 0x0000006aff1d723e */ /* 0x001fe200048060ff */
        /* <DEDUP_REMOVED lines=24> */
[----:B------:R-:W-:Y:S01]  /*73e0*/  FMUL R17, R17, R6 ;  /* 0x0000000611117220 */ /* 0x000fe20000400000 */
[----:B-1----:R-:W-:Y:S01]  /*73f0*/  F2FP.SATFINITE.E5M2.F32.PACK_AB_MERGE_C R25, RZ, R104, RZ ;  /* 0x00000068ff19723e */ /* 0x002fe200048060ff */
[----:B------:R-:W-:Y:S01]  /*7400*/  @!P5 STG.E.U8 desc[UR22][R10.64+0x48], R107 ;  /* 0x0000486b0a00d986 */ /* 0x000fe2000c101116 */
[----:B------:R-:W-:Y:S01]  /*7410*/  ISETP.LT.OR P5, PT, R28, 0x51, !P1 ;  /* 0x000000511c00780c */ /* 0x000fe20004fa1670 */
[-C--:B------:R-:W-:Y:S01]  /*7420*/  FMUL R16, R16, R6.reuse ;  /* 0x0000000610107220 */ /* 0x080fe20000400000 */
[-C--:B------:R-:W-:Y:S01]  /*7430*/  FMUL R19, R19, R6.reuse ;  /* 0x0000000613137220 */ /* 0x080fe20000400000 */
[----:B------:R1:W-:Y:S01]  /*7440*/  @!P6 STG.E.U8 desc[UR22][R10.64+0x49], R29 ;  /* 0x0000491d0a00e986 */ /* 0x0003e2000c101116 */
[----:B------:R-:W-:Y:S01]  /*7450*/  ISETP.LT.OR P6, PT, R28, 0x52, !P1 ;  /* 0x000000521c00780c */ /* 0x000fe20004fc1670 */
[----:B------:R-:W-:Y:S01]  /*7460*/  FMUL R18, R18, R6 ;  /* 0x0000000612127220 */ /* 0x000fe20000400000 */
[----:B------:R-:W-:Y:S01]  /*7470*/  F2FP.SATFINITE.E5M2.F32.PACK_AB_MERGE_C R21, RZ, R21, RZ ;  /* 0x00000015ff15723e */ /* 0x000fe200048060ff */
[----:B------:R-:W-:Y:S01]  /*7480*/  @!P3 STG.E.U8 desc[UR22][R4.64+0x48], R105 ;  /* 0x000048690400b986 */ /* 0x000fe2000c101116 */
[----:B0-----:R-:W-:-:S02]  /*7490*/  F2FP.SATFINITE.E5M2.F32.PACK_AB_MERGE_C R27, RZ, R102, RZ ;  /* 0x00000066ff1b723e */ /* 0x001fc400048060ff */
[C---:B------:R-:W-:Y:S01]  /*74a0*/  ISETP.LT.OR P3, PT, R28.reuse, 0x52, !P0 ;  /* 0x000000521c00780c */ /* 0x040fe20004761670 */
[----:B------:R0:W-:Y:S01]  /*74b0*/  @!P4 STG.E.U8 desc[UR22][R4.64+0x49], R25 ;  /* 0x000049190400c986 */ /* 0x0001e2000c101116 */
[C---:B------:R-:W-:Y:S02]  /*74c0*/  ISETP.LT.OR P4, PT, R28.reuse, 0x59, !P0 ;  /* 0x000000591c00780c */ /* 0x040fe40004781670 */
[----:B------:R-:W-:Y:S01]  /*74d0*/  F2FP.SATFINITE.E5M2.F32.PACK_AB_MERGE_C R17, RZ, R17, RZ ;  /* 0x00000011ff11723e */ /* 0x000fe200048060ff */
[----:B------:R-:W-:Y:S01]  /*74e0*/  @!P5 STG.E.U8 desc[UR22][R10.64+0x50], R103 ;  /* 0x000050670a00d986 */ /* 0x000fe2000c101116 */
[C---:B------:R-:W-:Y:S02]  /*74f0*/  ISETP.LT.OR P5, PT, R28.reuse, 0x5a, !P0 ;  /* 0x0000005a1c00780c */ /* 0x040fe400047a1670 */
[----:B-1----:R-:W-:Y:S01]  /*7500*/  F2FP.SATFINITE.E5M2.F32.PACK_AB_MERGE_C R29, RZ, R96, RZ ;  /* 0x00000060ff1d723e */ /* 0x002fe200048060ff */
[----:B------:R1:W-:Y:S01]  /*7510*/  @!P6 STG.E.U8 desc[UR22][R10.64+0x51], R27 ;  /* 0x0000511b0a00e986 */ /* 0x0003e2000c101116 */
[----:B------:R-:W-:-:S02]  /*7520*/  ISETP.LT.OR P6, PT, R28, 0x5a, !P1 ;  /* 0x0000005a1c00780c */ /* 0x000fc40004fc1670 */
[----:B------:R-:W-:Y:S01]  /*7530*/  F2FP.SATFINITE.E5M2.F32.PACK_AB_MERGE_C R19, RZ, R19, RZ ;  /* 0x00000013ff13723e */ /* 0x000fe200048060ff */
[----:B------:R-:W-:Y:S01]  /*7540*/  @!P2 STG.E.U8 desc[UR22][R4.64+0x50], R101 ;  /* 0x000050650400a986 */ /* 0x000fe2000c101116 */
[----:B------:R-:W-:Y:S02]  /*7550*/  ISETP.LT.OR P2, PT, R28, 0x59, !P1 ;  /* 0x000000591c00780c */ /* 0x000fe40004f41670 */
[----:B0-----:R-:W-:Y:S02]  /*7560*/  F2FP.SATFINITE.E5M2.F32.PACK_AB_MERGE_C R25, RZ, R100, RZ ;  /* 0x00000064ff19723e */ /* 0x001fe400048060ff */
[----:B-1----:R-:W-:-:S03]  /*7570*/  F2FP.SATFINITE.E5M2.F32.PACK_AB_MERGE_C R27, RZ, R98, RZ ;  /* 0x00000062ff1b723e */ /* 0x002fc600048060ff */
[----:B------:R0:W-:Y:S01]  /*7580*/  @!P3 STG.E.U8 desc[UR22][R4.64+0x51], R25 ;  /* 0x000051190400b986 */ /* 0x0001e2000c101116 */
[----:B------:R-:W-:-:S03]  /*7590*/  ISETP.LT.OR P3, PT, R28, 0x62, !P1 ;  /* 0x000000621c00780c */ /* 0x000fc60004f61670 */
[----:B------:R1:W-:Y:S01]  /*75a0*/  @!P6 STG.E.U8 desc[UR22][R10.64+0x59], R27 ;  /* 0x0000591b0a00e986 */ /* 0x0003e2000c101116 */
[----:B------:R-:W-:-:S03]  /*75b0*/  ISETP.LT.OR P6, PT, R28, 0x69, !P1 ;  /* 0x000000691c00780c */ /* 0x000fc60004fc1670 */
[----:B------:R-:W-:Y:S01]  /*75c0*/  @!P2 STG.E.U8 desc[UR22][R10.64+0x58], R99 ;  /* 0x000058630a00a986 */ /* 0x000fe2000c101116 */
[----:B------:R-:W-:-:S03]  /*75d0*/  ISETP.LT.OR P2, PT, R28, 0x61, !P1 ;  /* 0x000000611c00780c */ /* 0x000fc60004f41670 */
[----:B------:R-:W-:Y:S01]  /*75e0*/  @!P4 STG.E.U8 desc[UR22][R4.64+0x58], R97 ;  /* 0x000058610400c986 */ /* 0x000fe2000c101116 */
[C---:B------:R-:W-:Y:S02]  /*75f0*/  ISETP.LT.OR P4, PT, R28.reuse, 0x61, !P0 ;  /* 0x000000611c00780c */ /* 0x040fe40004781670 */
[----:B0-----:R-:W-:Y:S01]  /*7600*/  F2FP.SATFINITE.E5M2.F32.PACK_AB_MERGE_C R25, RZ, R94, RZ ;  /* 0x0000005eff19723e */ /* 0x001fe200048060ff */
[----:B------:R0:W-:Y:S01]  /*7610*/  @!P5 STG.E.U8 desc[UR22][R4.64+0x59], R29 ;  /* 0x0000591d0400d986 */ /* 0x0001e2000c101116 */
[C---:B------:R-:W-:Y:S02]  /*7620*/  ISETP.LT.OR P5, PT, R28.reuse, 0x62, !P0 ;  /* 0x000000621c00780c */ /* 0x040fe400047a1670 */
[----:B-1----:R-:W-:Y:S01]  /*7630*/  F2FP.SATFINITE.E5M2.F32.PACK_AB_MERGE_C R27, RZ, R92, RZ ;  /* 0x0000005cff1b723e */ /* 0x002fe200048060ff */
        /* <DEDUP_REMOVED lines=8> */
[----:B-1----:R-:W-:Y:S02]  /*76c0*/  F2FP.SATFINITE.E5M2.F32.PACK_AB_MERGE_C R25, RZ, R88, RZ ;  /* 0x00000058ff19723e */ /* 0x002fe400048060ff */
[C---:B------:R-:W-:Y:S01]  /*76d0*/  ISETP.LT.OR P5, PT, R28.reuse, 0x71, !P0 ;  /* 0x000000711c00780c */ /* 0x040fe200047a1670 */
[----:B------:R-:W-:Y:S01]  /*76e0*/  @!P6 STG.E.U8 desc[UR22][R10.64+0x68], R91 ;  /* 0x0000685b0a00e986 */ /* 0x000fe2000c101116 */
[----:B------:R-:W-:-:S03]  /*76f0*/  ISETP.LT.OR P6, PT, R28, 0x71, !P1 ;  /* 0x000000711c00780c */ /* 0x000fc60004fc1670 */
[----:B------:R-:W-:Y:S01]  /*7700*/  @!P2 STG.E.U8 desc[UR22][R10.64+0x69], R29 ;  /* 0x0000691d0a00a986 */ /* 0x000fe2000c101116 */
[----:B------:R-:W-:-:S03]  /*7710*/  ISETP.LT.OR P2, PT, R28, 0x72, !P1 ;  /* 0x000000721c00780c */ /* 0x000fc60004f41670 */
[----:B------:R-:W-:Y:S01]  /*7720*/  @!P3 STG.E.U8 desc[UR22][R4.64+0x68], R89 ;  /* 0x000068590400b986 */ /* 0x000fe2000c101116 */
[C---:B------:R-:W-:Y:S02]  /*7730*/  ISETP.LT.OR P3, PT, R28.reuse, 0x79, !P1 ;  /* 0x000000791c00780c */ /* 0x040fe40004f61670 */
[C---:B------:R-:W-:Y:S01]  /*7740*/  ISETP.LT.OR P1, PT, R28.reuse, 0x7a, !P1 ;  /* 0x0000007a1c00780c */ /* 0x040fe20004f21670 */
[----:B------:R1:W-:Y:S01]  /*7750*/  @!P4 STG.E.U8 desc[UR22][R4.64+0x69], R25 ;  /* 0x000069190400c986 */ /* 0x0003e2000c101116 */
[C---:B------:R-:W-:Y:S02]  /*7760*/  ISETP.LT.OR P4, PT, R28.reuse, 0x72, !P0 ;  /* 0x000000721c00780c */ /* 0x040fe40004781670 */
[----:B0-----:R-:W-:Y:S01]  /*7770*/  F2FP.SATFINITE.E5M2.F32.PACK_AB_MERGE_C R27, RZ, R22, RZ ;  /* 0x00000016ff1b723e */ /* 0x001fe200048060ff */
[----:B------:R0:W-:Y:S01]  /*7780*/  @!P6 STG.E.U8 desc[UR22][R10.64+0x70], R23 ;  /* 0x000070170a00e986 */ /* 0x0001e2000c101116 */
[C---:B------:R-:W-:Y:S02]  /*7790*/  ISETP.LT.OR P6, PT, R28.reuse, 0x79, !P0 ;  /* 0x000000791c00780c */ /* 0x040fe400047c1670 */
[----:B------:R-:W-:Y:S01]  /*77a0*/  ISETP.LT.OR P0, PT, R28, 0x7a, !P0 ;  /* 0x0000007a1c00780c */ /* 0x000fe20004701670 */
[----:B------:R2:W-:Y:S01]  /*77b0*/  @!P2 STG.E.U8 desc[UR22][R10.64+0x71], R27 ;  /* 0x0000711b0a00a986 */ /* 0x0005e2000c101116 */
[----:B-1----:R-:W-:-:S03]  /*77c0*/  F2FP.SATFINITE.E5M2.F32.PACK_AB_MERGE_C R25, RZ, R16, RZ ;  /* 0x00000010ff19723e */ /* 0x002fc600048060ff */
[----:B------:R1:W-:Y:S01]  /*77d0*/  @!P5 STG.E.U8 desc[UR22][R4.64+0x70], R21 ;  /* 0x000070150400d986 */ /* 0x0003e2000c101116 */
[----:B0-----:R-:W-:Y:S02]  /*77e0*/  F2FP.SATFINITE.E5M2.F32.PACK_AB_MERGE_C R23, RZ, R20, RZ ;  /* 0x00000014ff17723e */ /* 0x001fe400048060ff */
[----:B--2---:R-:W-:-:S03]  /*77f0*/  F2FP.SATFINITE.E5M2.F32.PACK_AB_MERGE_C R27, RZ, R18, RZ ;  /* 0x00000012ff1b723e */ /* 0x004fc600048060ff */
[----:B------:R1:W-:Y:S04]  /*7800*/  @!P4 STG.E.U8 desc[UR22][R4.64+0x71], R23 ;  /* 0x000071170400c986 */ /* 0x0003e8000c101116 */
[----:B------:R1:W-:Y:S04]  /*7810*/  @!P3 STG.E.U8 desc[UR22][R10.64+0x78], R17 ;  /* 0x000078110a00b986 */ /* 0x0003e8000c101116 */
[----:B------:R1:W-:Y:S04]  /*7820*/  @!P1 STG.E.U8 desc[UR22][R10.64+0x79], R25 ;  /* 0x000079190a009986 */ /* 0x0003e8000c101116 */
[----:B------:R1:W-:Y:S04]  /*7830*/  @!P6 STG.E.U8 desc[UR22][R4.64+0x78], R19 ;  /* 0x000078130400e986 */ /* 0x0003e8000c101116 */
[----:B------:R1:W-:Y:S02]  /*7840*/  @!P0 STG.E.U8 desc[UR22][R4.64+0x79], R27 ;  /* 0x0000791b04008986 */ /* 0x0003e4000c101116 */
.L_x_164:
[----:B------:R-:W-:Y:S05]  /*7850*/  BSYNC B0 ;  /* 0x0000000000007941 */ /* 0x000fea0003800000 */
.L_x_34:
[----:B01--4-:R-:W-:Y:S01]  /*7860*/  IMAD.U32 R4, RZ, RZ, UR20 ;  /* 0x00000014ff047e24 */ /* 0x013fe2000f8e00ff */
[----:B------:R-:W-:Y:S01]  /*7870*/  ULDC.64 UR4, c[0x0][0x650] ;  /* 0x0001940000047ab9 */ /* 0x000fe20000000a00 */
[----:B-----5:R-:W-:Y:S01]  /*7880*/  IMAD.U32 R0, RZ, RZ, UR7 ;  /* 0x00000007ff007e24 */ /* 0x020fe2000f8e00ff */
[----:B------:R0:W-:Y:S01]  /*7890*/  SYNCS.ARRIVE.TRANS64.A1T0 RZ, [R14+UR30], RZ ;  /* 0x000000ff0eff79a7 */ /* 0x0001e2000810001e */
[----:B------:R-:W-:Y:S01]  /*78a0*/  IMAD.U32 R5, RZ, RZ, UR21 ;  /* 0x00000015ff057e24 */ /* 0x000fe2000f8e00ff */
[C---:B------:R-:W-:Y:S01]  /*78b0*/  LEA R2, P0, R4.reuse, R2, 0x1 ;  /* 0x0000000204027211 */ /* 0x040fe200078008ff */
[----:B------:R-:W-:Y:S01]  /*78c0*/  IMAD.MOV.U32 R5, RZ, RZ, -0x1 ;  /* 0xffffffffff057424 */ /* 0x000fe200078e00ff */
[----:B------:R-:W-:Y:S02]  /*78d0*/  PRMT R10, RZ, 0x7610, R10 ;  /* 0x00007610ff0a7816 */ /* 0x000fe4000000000a */
[----:B------:R-:W-:Y:S01]  /*78e0*/  LEA.HI.X R3, R4, R3, R0, 0x1, P0 ;  /* 0x0000000304037211 */ /* 0x000fe200000f0c00 */
[----:B------:R-:W-:Y:S01]  /*78f0*/  IMAD.MOV.U32 R4, RZ, RZ, -0x1 ;  /* 0xffffffffff047424 */ /* 0x000fe200078e00ff */
[----:B------:R-:W-:Y:S01]  /*7900*/  ISETP.GE.U32.AND P0, PT, R2, UR4, PT ;  /* 0x0000000402007c0c */ /* 0x000fe2000bf06070 */
[----:B------:R-:W-:-:S03]  /*7910*/  IMAD.MOV.U32 R0, RZ, RZ, -0x1 ;  /* 0xffffffffff007424 */ /* 0x000fc600078e00ff */
[----:B------:R-:W-:-:S13]  /*7920*/  ISETP.GE.U32.AND.EX P0, PT, R3, UR5, PT, P0 ;  /* 0x0000000503007c0c */ /* 0x000fda000bf06100 */
[----:B0-----:R-:W-:Y:S05]  /*7930*/  @P0 BRA `(.L_x_165) ;  /* 0x0000000400880947 */ /* 0x001fea0003800000 */
[----:B------:R-:W0:Y:S01]  /*7940*/  S2UR UR12, SR_CTAID.X ;  /* 0x00000000000c79c3 */ /* 0x000e220000002500 */
[----:B------:R-:W-:Y:S01]  /*7950*/  ULDC.64 UR4, c[0x0][0x628] ;  /* 0x00018a0000047ab9 */ /* 0x000fe20000000a00 */
[----:B------:R-:W-:Y:S01]  /*7960*/  ULDC UR6, c[0x0][0x150] ;  /* 0x0000540000067ab9 */ /* 0x000fe20000000800 */
[----:B------:R-:W-:Y:S01]  /*7970*/  ISETP.NE.U32.AND P0, PT, RZ, UR4, PT ;  /* 0x00000004ff007c0c */ /* 0x000fe2000bf05070 */
[----:B------:R-:W-:Y:S01]  /*7980*/  ULDC UR26, c[0x0][0x630] ;  /* 0x00018c00001a7ab9 */ /* 0x000fe20000000800 */
[C---:B------:R-:W-:Y:S01]  /*7990*/  R2UR UR27, R2.reuse ;  /* 0x00000000021b72ca */ /* 0x040fe200000e0000 */
[----:B------:R-:W-:Y:S01]  /*79a0*/  ULDC UR29, c[0x0][0x154] ;  /* 0x00005500001d7ab9 */ /* 0x000fe20000000800 */
[----:B------:R-:W-:Y:S01]  /*79b0*/  ISETP.NE.AND.EX P0, PT, RZ, UR5, PT, P0 ;  /* 0x00000005ff007c0c */ /* 0x000fe2000bf05300 */
[----:B------:R-:W1:Y:S01]  /*79c0*/  S2UR UR32, SR_CTAID.Y ;  /* 0x00000000002079c3 */ /* 0x000e620000002600 */
[----:B------:R-:W-:Y:S02]  /*79d0*/  R2UR UR28, R3 ;  /* 0x00000000031c72ca */ /* 0x000fe400000e0000 */
[----:B------:R-:W-:-:S02]  /*79e0*/  R2UR UR24, R2 ;  /* 0x00000000021872ca */ /* 0x000fc400000e0000 */
[----:B------:R-:W-:Y:S02]  /*79f0*/  R2UR UR25, R3 ;  /* 0x00000000031972ca */ /* 0x000fe400000e0000 */
[----:B0-----:R-:W-:-:S05]  /*7a00*/  I2FP.F32.U32 R0, UR12 ;  /* 0x0000000c00007c45 */ /* 0x001fca0008201000 */
[----:B------:R-:W-:-:S04]  /*7a10*/  FMUL R0, R0, UR6 ;  /* 0x0000000600007c20 */ /* 0x000fc80008400000 */
[----:B------:R0:W4:Y:S01]  /*7a20*/  F2I.U32.TRUNC.NTZ R4, R0 ;  /* 0x0000000000047305 */ /* 0x000122000020f000 */
[----:B-1----:R-:W-:Y:S05]  /*7a30*/  @!P0 BRA `(.L_x_166) ;  /* 0x0000000000308947 */ /* 0x002fea0003800000 */
        /* <DEDUP_REMOVED lines=12> */
.L_x_166:
[----:B------:R-:W-:Y:S01]  /*7b00*/  USHF.R.U64 UR6, UR24, UR26, UR25 ;  /* 0x0000001a18067299 */ /* 0x000fe20008001219 */
[----:B0-----:R-:W-:Y:S01]  /*7b10*/  I2FP.F32.U32 R0, UR32 ;  /* 0x0000002000007c45 */ /* 0x001fe20008201000 */
[----:B------:R-:W-:Y:S01]  /*7b20*/  USHF.R.U32.HI UR4, URZ, UR26, UR25 ;  /* 0x0000001a3f047299 */ /* 0x000fe20008011619 */
[----:B----4-:R-:W-:Y:S01]  /*7b30*/  R2UR UR26, R4 ;  /* 0x00000000041a72ca */ /* 0x010fe200000e0000 */
[----:B------:R-:W-:Y:S02]  /*7b40*/  UIADD3 UR18, UP0, URZ, -UR6, URZ ;  /* 0x800000063f127290 */ /* 0x000fe4000ff1e03f */
[----:B------:R-:W-:Y:S01]  /*7b50*/  FMUL R0, R0, UR29 ;  /* 0x0000001d00007c20 */ /* 0x000fe20008400000 */
[----:B------:R-:W-:Y:S01]  /*7b60*/  ULDC.64 UR24, c[0x0][0x620] ;  /* 0x0001880000187ab9 */ /* 0x000fe20000000a00 */
[----:B------:R-:W-:Y:S01]  /*7b70*/  UIADD3.X UR4, URZ, ~UR4, URZ, UP0, !UPT ;  /* 0x800000043f047290 */ /* 0x000fe200087fe43f */
[----:B------:R-:W-:Y:S01]  /*7b80*/  UMOV UR16, UR27 ;  /* 0x0000001b00107c82 */ /* 0x000fe20008000000 */
[----:B------:R-:W-:-:S02]  /*7b90*/  UMOV UR17, UR28 ;  /* 0x0000001c00117c82 */ /* 0x000fc40008000000 */
[----:B------:R-:W0:Y:S01]  /*7ba0*/  F2I.U32.TRUNC.NTZ R0, R0 ;  /* 0x0000000000007305 */ /* 0x000e22000020f000 */
[----:B------:R-:W-:Y:S02]  /*7bb0*/  UIMAD UR4, UR4, UR24, URZ ;  /* 0x00000018040472a4 */ /* 0x000fe4000f8e023f */
[----:B------:R-:W-:Y:S02]  /*7bc0*/  UIMAD.WIDE.U32 UR16, UR18, UR24, UR16 ;  /* 0x00000018121072a5 */ /* 0x000fe4000f8e0010 */
[----:B------:R-:W-:Y:S01]  /*7bd0*/  UIMAD UR18, UR18, UR25, UR4 ;  /* 0x00000019121272a4 */ /* 0x000fe2000f8e0204 */
[----:B------:R-:W-:Y:S01]  /*7be0*/  ULDC UR19, c[0x0][0x618] ;  /* 0x0001860000137ab9 */ /* 0x000fe20000000800 */
[----:B------:R-:W-:Y:S02]  /*7bf0*/  ULDC UR35, c[0x0][0x658] ;  /* 0x0001960000237ab9 */ /* 0x000fe40000000800 */
[----:B------:R-:W-:Y:S01]  /*7c00*/  UIADD3 UR18, UR17, UR18, URZ ;  /* 0x0000001211127290 */ /* 0x000fe2000fffe03f */
[----:B------:R-:W-:Y:S01]  /*7c10*/  UMOV UR24, 0xffffffff ;  /* 0xffffffff00187882 */ /* 0x000fe20000000000 */
[----:B------:R-:W-:Y:S01]  /*7c20*/  ULDC.64 UR4, c[0x0][0x640] ;  /* 0x0001900000047ab9 */ /* 0x000fe20000000a00 */
[----:B------:R-:W-:Y:S01]  /*7c30*/  USHF.L.U32 UR25, UR24, UR35, URZ ;  /* 0x0000002318197299 */ /* 0x000fe2000800063f */
[----:B------:R-:W-:Y:S01]  /*7c40*/  ISETP.NE.U32.AND P0, PT, RZ, UR4, PT ;  /* 0x00000004ff007c0c */ /* 0x000fe2000bf05070 */
[----:B------:R-:W-:Y:S01]  /*7c50*/  USHF.R.U64 UR16, UR16, UR19, UR18 ;  /* 0x0000001310107299 */ /* 0x000fe20008001212 */
[----:B0-----:R-:W-:Y:S01]  /*7c60*/  R2UR UR28, R0 ;  /* 0x00000000001c72ca */ /* 0x001fe200000e0000 */
[----:B------:R-:W-:Y:S01]  /*7c70*/  USHF.R.U32.HI UR18, URZ, UR19, UR18 ;  /* 0x000000133f127299 */ /* 0x000fe20008011612 */
[----:B------:R-:W-:Y:S01]  /*7c80*/  ISETP.NE.AND.EX P0, PT, RZ, UR5, PT, P0 ;  /* 0x00000005ff007c0c */ /* 0x000fe2000bf05300 */
[----:B------:R-:W-:Y:S01]  /*7c90*/  ULDC UR29, c[0x0][0x608] ;  /* 0x00018200001d7ab9 */ /* 0x000fe20000000800 */
[----:B------:R-:W-:-:S02]  /*7ca0*/  ULOP3.LUT UR36, URZ, UR25, URZ, 0x33, !UPT ;  /* 0x000000193f247292 */ /* 0x000fc4000f8e333f */
[----:B------:R-:W-:Y:S02]  /*7cb0*/  USHF.R.U64 UR25, UR16, UR29, UR18 ;  /* 0x0000001d10197299 */ /* 0x000fe40008001212 */
[----:B------:R-:W-:Y:S01]  /*7cc0*/  USHF.R.U32.HI UR18, URZ, UR29, UR18 ;  /* 0x0000001d3f127299 */ /* 0x000fe20008011612 */
[----:B------:R-:W-:Y:S01]  /*7cd0*/  UMOV UR33, 0x1 ;  /* 0x0000000100217882 */ /* 0x000fe20000000000 */
[----:B------:R-:W-:Y:S02]  /*7ce0*/  UIADD3 UR26, -UR26, URZ, URZ ;  /* 0x0000003f1a1a7290 */ /* 0x000fe4000fffe13f */
[----:B------:R-:W-:Y:S02]  /*7cf0*/  USHF.L.U32 UR24, UR33, UR35, URZ ;  /* 0x0000002321187299 */ /* 0x000fe4000800063f */
[----:B------:R-:W-:Y:S01]  /*7d00*/  USHF.R.U64 UR33, UR25, UR35, UR18 ;  /* 0x0000002319217299 */ /* 0x000fe20008001212 */
[----:B------:R-:W-:Y:S01]  /*7d10*/  ULDC UR27, c[0x0][0x144] ;  /* 0x00005100001b7ab9 */ /* 0x000fe20000000800 */
[----:B------:R-:W-:Y:S01]  /*7d20*/  ULDC UR15, c[0x0][0x600] ;  /* 0x00018000000f7ab9 */ /* 0x000fe20000000800 */
[----:B------:R-:W-:-:S02]  /*7d30*/  UIADD3 UR34, -UR28, URZ, URZ ;  /* 0x0000003f1c227290 */ /* 0x000fc4000fffe13f */
[----:B------:R-:W-:Y:S02]  /*7d40*/  USHF.R.U32.HI UR29, URZ, UR35, UR18 ;  /* 0x000000233f1d7299 */ /* 0x000fe40008011612 */
[----:B------:R-:W-:Y:S02]  /*7d50*/  UIADD3 UR17, UR15, -0x1, URZ ;  /* 0xffffffff0f117890 */ /* 0x000fe4000fffe03f */
        /* <DEDUP_REMOVED lines=16> */
.L_x_167:
[----:B------:R-:W-:Y:S01]  /*7e60*/  USHF.R.U64 UR4, UR28, UR37, UR29 ;  /* 0x000000251c047299 */ /* 0x000fe2000800121d */
[----:B------:R-:W-:Y:S01]  /*7e70*/  IMAD.MOV.U32 R10, RZ, RZ, 0x1 ;  /* 0x00000001ff0a7424 */ /* 0x000fe200078e00ff */
[----:B------:R-:W-:Y:S01]  /*7e80*/  ULOP3.LUT UR25, UR25, UR36, URZ, 0xc0, !UPT ;  /* 0x0000002419197292 */ /* 0x000fe2000f8ec03f */
[----:B------:R-:W-:Y:S01]  /*7e90*/  IMAD.U32 R0, RZ, RZ, UR6 ;  /* 0x00000006ff007e24 */ /* 0x000fe2000f8e00ff */
[----:B------:R-:W-:Y:S02]  /*7ea0*/  UIADD3 UR5, -UR4, URZ, URZ ;  /* 0x0000003f04057290 */ /* 0x000fe4000fffe13f */
[----:B------:R-:W-:Y:S02]  /*7eb0*/  @UP2 UIMAD UR35, UR39, UR34, UR32 ;  /* 0x00000022272322a4 */ /* 0x000fe4000f8e0220 */
        /* <DEDUP_REMOVED lines=10> */
.L_x_165:
[----:B------:R-:W-:Y:S02]  /*7f60*/  LOP3.LUT P0, RZ, R10, 0xff, RZ, 0xc0, !PT ;  /* 0x000000ff0aff7812 */ /* 0x000fe4000780c0ff */
[----:B------:R-:W-:-:S11]  /*7f70*/  LOP3.LUT R144, R144, 0x1, RZ, 0x3c, !PT ;  /* 0x0000000190907812 */ /* 0x000fd600078e3cff */
[----:B------:R-:W-:Y:S05]  /*7f80*/  @P0 BRA `(.L_x_168) ;  /* 0xffffff9400400947 */ /* 0x000fea000383ffff */
[----:B------:R-:W-:Y:S05]  /*7f90*/  EXIT ;  /* 0x000000000000794d */ /* 0x000fea0003800000 */
.L_x_12:
[----:B------:R-:W-:-:S08]  /*7fa0*/  ISETP.NE.AND P0, PT, RZ, UR8, PT ;  /* 0x00000008ff007c0c */ /* 0x000fd0000bf05270 */
[----:B-1---5:R-:W0:-:S00]  /*7fb0*/  USETMAXREG.DEALLOC.CTAPOOL 0x28 ;  /* 0x00000028000079c8 */ /* 0x022e0000080e0500 */
[----:B------:R-:W-:Y:S05]  /*7fc0*/  @P0 EXIT ;  /* 0x000000000000094d */ /* 0x000fea0003800000 */
[----:B0-----:R-:W-:Y:S01]  /*7fd0*/  LOP3.LUT P0, RZ, R9, 0xff, RZ, 0xc0, !PT ;  /* 0x000000ff09ff7812 */ /* 0x001fe2000780c0ff */
[----:B------:R-:W-:Y:S02]  /*7fe0*/  IMAD.MOV.U32 R10, RZ, RZ, 0x1 ;  /* 0x00000001ff0a7424 */ /* 0x000fe400078e00ff */
[----:B------:R-:W-:-:S10]  /*7ff0*/  IMAD.MOV.U32 R11, RZ, RZ, RZ ;  /* 0x000000ffff0b7224 */ /* 0x000fd400078e00ff */
[----:B------:R-:W-:Y:S05]  /*8000*/  @!P0 BRA `(.L_x_169) ;  /* 0x0000000c00108947 */ /* 0x000fea0003800000 */
[----:B------:R-:W-:Y:S01]  /*8010*/  LOP3.LUT P0, RZ, R8, 0x1f, RZ, 0xc0, !PT ;  /* 0x0000001f08ff7812 */ /* 0x000fe2000780c0ff */
[----:B------:R-:W-:Y:S01]  /*8020*/  ULDC UR5, c[0x0][0x658] ;  /* 0x0001960000057ab9 */ /* 0x000fe20000000800 */
[----:B------:R-:W-:Y:S01]  /*8030*/  UMOV UR6, 0xffffffff ;  /* 0xffffffff00067882 */ /* 0x000fe20000000000 */
[----:B------:R-:W-:Y:S01]  /*8040*/  BSSY B0, `(.L_x_169) ;  /* 0x00000c0000007945 */ /* 0x000fe20003800000 */
[----:B------:R-:W-:Y:S01]  /*8050*/  USHF.L.U32 UR6, UR6, UR5, URZ ;  /* 0x0000000506067299 */ /* 0x000fe2000800063f */
[C---:B------:R-:W-:Y:S01]  /*8060*/  ISETP.NE.AND P3, PT, R12.reuse, RZ, PT ;  /* 0x000000ff0c00720c */ /* 0x040fe20003f65270 */
[----:B------:R-:W-:Y:S01]  /*8070*/  IMAD.MOV.U32 R10, RZ, RZ, 0x1 ;  /* 0x00000001ff0a7424 */ /* 0x000fe200078e00ff */
[----:B------:R-:W-:Y:S01]  /*8080*/  ISETP.NE.OR P0, PT, R12, RZ, !P0 ;  /* 0x000000ff0c00720c */ /* 0x000fe20004705670 */
[----:B------:R-:W-:Y:S01]  /*8090*/  IMAD.MOV.U32 R12, RZ, RZ, 0x1 ;  /* 0x00000001ff0c7424 */ /* 0x000fe200078e00ff */
[----:B------:R-:W-:Y:S01]  /*80a0*/  ULDC UR4, c[0x0][0x600] ;  /* 0x0001800000047ab9 */ /* 0x000fe20000000800 */
[----:B------:R-:W-:Y:S01]  /*80b0*/  IMAD.MOV.U32 R11, RZ, RZ, RZ ;  /* 0x000000ffff0b7224 */ /* 0x000fe200078e00ff */
[----:B------:R-:W-:Y:S01]  /*80c0*/  UMOV UR8, 0x1 ;  /* 0x0000000100087882 */ /* 0x000fe20000000000 */
[----:B------:R-:W-:-:S02]  /*80d0*/  UIADD3 UR27, UR14, 0x1, URZ ;  /* 0x000000010e1b7890 */ /* 0x000fc4000fffe03f */
[----:B------:R-:W-:Y:S02]  /*80e0*/  ULOP3.LUT UR26, UR13, 0x2, URZ, 0xfc, !UPT ;  /* 0x000000020d1a7892 */ /* 0x000fe4000f8efc3f */
[----:B------:R-:W-:Y:S02]  /*80f0*/  UIADD3 UR4, UR4, -0x1, URZ ;  /* 0xffffffff04047890 */ /* 0x000fe4000fffe03f */
[----:B------:R-:W-:Y:S02]  /*8100*/  USHF.L.U32 UR5, UR8, UR5, URZ ;  /* 0x0000000508057299 */ /* 0x000fe4000800063f */
[----:B------:R-:W-:Y:S01]  /*8110*/  ULOP3.LUT UR6, URZ, UR6, URZ, 0x33, !UPT ;  /* 0x000000063f067292 */ /* 0x000fe2000f8e333f */
[----:B------:R-:W-:-:S11]  /*8120*/  ULDC.64 UR24, c[0x0][0x198] ;  /* 0x0000660000187ab9 */ /* 0x000fd60000000a00 */
.L_x_181:
[----:B------:R-:W-:-:S03]  /*8130*/  UMOV UR8, 0xffffffff ;  /* 0xffffffff00087882 */ /* 0x000fc60000000000 */
[----:B------:R-:W-:Y:S05]  /*8140*/  BRA.DIV UR8, `(.L_x_170) ;  /* 0x0000000e08947947 */ /* 0x000fea000b800000 */
[----:B------:R-:W-:-:S13]  /*8150*/  ELECT P1, URZ, PT ;  /* 0x00000000003f782f */ /* 0x000fda0003820000 */
.L_x_192:
[----:B------:R-:W0:Y:S01]  /*8160*/  LDC R6, c[0x0][0x28c] ;  /* 0x0000a300ff067b82 */ /* 0x000e220000000800 */
[----:B------:R-:W-:Y:S01]  /*8170*/  BSSY B1, `(.L_x_171) ;  /* 0x0000038000017945 */ /* 0x000fe20003800000 */
[----:B0-----:R-:W-:-:S13]  /*8180*/  ISETP.LT.OR P1, PT, R6, 0x1, !P1 ;  /* 0x000000010600780c */ /* 0x001fda0004f21670 */
[----:B------:R-:W-:Y:S05]  /*8190*/  @P1 BRA `(.L_x_172) ;  /* 0x0000000000d41947 */ /* 0x000fea0003800000 */
[----:B------:R-:W-:Y:S02]  /*81a0*/  IMAD.SHL.U32 R8, R4, 0x80, RZ ;  /* 0x0000008004087824 */ /* 0x000fe400078e00ff */
[----:B------:R-:W-:Y:S02]  /*81b0*/  IMAD.SHL.U32 R9, R5, 0x40, RZ ;  /* 0x0000004005097824 */ /* 0x000fe400078e00ff */
[----:B------:R-:W-:Y:S02]  /*81c0*/  IMAD.MOV.U32 R15, RZ, RZ, RZ ;  /* 0x000000ffff0f7224 */ /* 0x000fe400078e00ff */
[----:B------:R-:W-:Y:S02]  /*81d0*/  IMAD.U32 R16, RZ, RZ, UR27 ;  /* 0x0000001bff107e24 */ /* 0x000fe4000f8e00ff */
[----:B------:R-:W-:Y:S02]  /*81e0*/  IMAD.MOV.U32 R4, RZ, RZ, R10 ;  /* 0x000000ffff047224 */ /* 0x000fe400078e000a */
[----:B------:R-:W-:-:S07]  /*81f0*/  IMAD.MOV.U32 R5, RZ, RZ, R11 ;  /* 0x000000ffff057224 */ /* 0x000fce00078e000b */
.L_x_176:
[----:B------:R-:W0:Y:S01]  /*8200*/  S2R R7, SR_CgaCtaId ;  /* 0x0000000000077919 */ /* 0x000e220000008800 */
[----:B------:R-:W-:-:S04]  /*8210*/  MOV R6, 0x400 ;  /* 0x0000040000067802 */ /* 0x000fc80000000f00 */
[----:B0-----:R-:W-:Y:S02]  /*8220*/  LEA R14, R7, R6, 0x18 ;  /* 0x00000006070e7211 */ /* 0x001fe400078ec0ff */
[----:B------:R-:W-:Y:S01]  /*8230*/  SHF.L.U32 R6, R4, 0x1f, RZ ;  /* 0x0000001f04067819 */ /* 0x000fe200000006ff */
[----:B------:R-:W0:Y:S02]  /*8240*/  @!P3 LDC R7, c[0x0][0x500] ;  /* 0x00014000ff07bb82 */ /* 0x000e240000000800 */
[----:B------:R-:W-:-:S04]  /*8250*/  IMAD R13, R5, 0x8, R14 ;  /* 0x00000008050d7824 */ /* 0x000fc800078e020e */
[----:B------:R-:W1:Y:S02]  /*8260*/  SYNCS.PHASECHK.TRANS64.TRYWAIT P1, [R13+URZ+0x10], R6 ;  /* 0x000010060d0075a7 */ /* 0x000e64000802017f */
[----:B-1----:R-:W-:Y:S05]  /*8270*/  @!P1 BRA `(.L_x_173) ;  /* 0x0000000c00689947 */ /* 0x002fea0003800000 */
.L_x_193:
[----:B------:R-:W-:Y:S01]  /*8280*/  UPRMT UR8, UR26, 0x9910, URZ ;  /* 0x000099101a087896 */ /* 0x000fe2000800003f */
[----:B0-----:R0:W-:Y:S03]  /*8290*/  @!P3 SYNCS.ARRIVE.TRANS64 RZ, [R13+URZ], R7 ;  /* 0x000000070dffb9a7 */ /* 0x0011e6000800003f */
[----:B------:R-:W-:-:S06]  /*82a0*/  UISETP.NE.AND UP0, UPT, UR8, 0x2, UPT ;  /* 0x000000020800788c */ /* 0x000fcc000bf05270 */
[----:B------:R-:W-:-:S13]  /*82b0*/  PLOP3.LUT P1, PT, PT, PT, UP0, 0x80, 0x0 ;  /* 0x000000000000781c */ /* 0x000fda0003f2f008 */
[----:B0-----:R-:W-:Y:S05]  /*82c0*/  @P1 BRA `(.L_x_174) ;  /* 0x0000000000041947 */ /* 0x001fea0003800000 */
[----:B------:R-:W-:Y:S01]  /*82d0*/  BPT.TRAP 0x1 ;  /* 0x000000040000795c */ /* 0x000fe20000300000 */
.L_x_174:
[----:B------:R-:W-:Y:S05]  /*82e0*/  @P0 BRA `(.L_x_175) ;  /* 0x0000000000040947 */ /* 0x000fea0003800000 */
[----:B------:R-:W-:Y:S01]  /*82f0*/  BPT.TRAP 0x1 ;  /* 0x000000040000795c */ /* 0x000fe20000300000 */
.L_x_175:
[--C-:B-1----:R-:W-:Y:S01]  /*8300*/  IMAD R6, R5, 0x800, R14.reuse ;  /* 0x0000080005067824 */ /* 0x102fe200078e020e */
[----:B------:R-:W-:Y:S01]  /*8310*/  R2UR UR22, R9 ;  /* 0x00000000091672ca */ /* 0x000fe200000e0000 */
[----:B------:R-:W-:Y:S01]  /*8320*/  IMAD R14, R5, 0x1000, R14 ;  /* 0x00001000050e7824 */ /* 0x000fe200078e020e */
[----:B------:R-:W-:Y:S01]  /*8330*/  R2UR UR9, R13 ;  /* 0x000000000d0972ca */ /* 0x000fe200000e0000 */
[----:B------:R-:W-:Y:S01]  /*8340*/  VIADD R16, R16, 0xffffffff ;  /* 0xffffffff10107836 */ /* 0x000fe20000000000 */
[----:B------:R-:W-:Y:S01]  /*8350*/  R2UR UR8, R6 ;  /* 0x00000000060872ca */ /* 0x000fe200000e0000 */
[----:B------:R-:W-:Y:S01]  /*8360*/  UIADD3 UR16, UP0, UR24, 0xf0, URZ ;  /* 0x000000f018107890 */ /* 0x000fe2000ff1e03f */
[----:B------:R-:W-:Y:S01]  /*8370*/  R2UR UR11, R14 ;  /* 0x000000000e0b72ca */ /* 0x000fe200000e0000 */
[----:B------:R-:W-:Y:S01]  /*8380*/  UIADD3 UR28, UP1, UR24, 0x1f0, URZ ;  /* 0x000001f0181c7890 */ /* 0x000fe2000ff3e03f */
[----:B------:R-:W-:Y:S01]  /*8390*/  R2UR UR10, R15 ;  /* 0x000000000f0a72ca */ /* 0x000fe200000e0000 */
[----:B------:R-:W-:Y:S01]  /*83a0*/  UIADD3.X UR17, URZ, UR25, URZ, UP0, !UPT ;  /* 0x000000193f117290 */ /* 0x000fe200087fe43f */
[----:B------:R-:W-:Y:S01]  /*83b0*/  R2UR UR12, R0 ;  /* 0x00000000000c72ca */ /* 0x000fe200000e0000 */
[----:B------:R-:W-:Y:S01]  /*83c0*/  VIADD R5, R5, 0x1 ;  /* 0x0000000105057836 */ /* 0x000fe20000000000 */
[----:B------:R-:W-:Y:S01]  /*83d0*/  R2UR UR23, R8 ;  /* 0x00000000081772ca */ /* 0x000fe200000e0000 */
[----:B------:R-:W-:Y:S01]  /*83e0*/  UIADD3.X UR29, URZ, UR25, URZ, UP1, !UPT ;  /* 0x000000193f1d7290 */ /* 0x000fe20008ffe43f */
[----:B------:R-:W-:Y:S01]  /*83f0*/  ISETP.GT.AND P2, PT, R16, 0x1, PT ;  /* 0x000000011000780c */ /* 0x000fe20003f44270 */
[----:B------:R-:W-:Y:S01]  /*8400*/  UMOV UR18, 0x0 ;  /* 0x0000000000127882 */ /* 0x000fe20000000000 */
[----:B------:R-:W-:Y:S01]  /*8410*/  UMOV UR19, 0x10000000 ;  /* 0x1000000000137882 */ /* 0x000fe20000000000 */
[----:B------:R-:W-:Y:S01]  /*8420*/  UIADD3 UR8, UR8, 0x100, URZ ;  /* 0x0000010008087890 */ /* 0x000fe2000fffe03f */
[----:B------:R-:W-:Y:S01]  /*8430*/  ISETP.NE.AND P1, PT, R5, 0x2, PT ;  /* 0x000000020500780c */ /* 0x000fe20003f25270 */
[----:B------:R-:W-:Y:S01]  /*8440*/  UIADD3 UR15, UR11, 0x1100, URZ ;  /* 0x000011000b0f7890 */ /* 0x000fe2000fffe03f */
[----:B------:R-:W-:-:S02]  /*8450*/  VIADD R15, R15, 0x20 ;  /* 0x000000200f0f7836 */ /* 0x000fc40000000000 */
[----:B------:R-:W-:Y:S01]  /*8460*/  UMOV UR11, UR22 ;  /* 0x00000016000b7c82 */ /* 0x000fe20008000000 */
[----:B------:R-:W-:Y:S02]  /*8470*/  SEL R7, RZ, 0x1, P1 ;  /* 0x00000001ff077807 */ /* 0x000fe40000800000 */
[----:B------:R-:W-:Y:S01]  /*8480*/  SEL R5, R5, RZ, P1 ;  /* 0x000000ff05057207 */ /* 0x000fe20000800000 */
[----:B------:R0:W-:Y:S01]  /*8490*/  UTMALDG.3D [UR8], [UR16], desc[UR18] ;  /* 0x00001208100075b4 */ /* 0x0001e20008011000 */
[----:B------:R-:W-:Y:S01]  /*84a0*/  LOP3.LUT R4, R4, R7, RZ, 0x3c, !PT ;  /* 0x0000000704047212 */ /* 0x000fe200078e3cff */
[----:B0-----:R-:W-:Y:S01]  /*84b0*/  UMOV UR8, UR15 ;  /* 0x0000000f00087c82 */ /* 0x001fe20008000000 */
[----:B------:R-:W-:Y:S02]  /*84c0*/  UMOV UR11, UR23 ;  /* 0x00000017000b7c82 */ /* 0x000fe40008000000 */
[----:B------:R0:W-:Y:S02]  /*84d0*/  UTMALDG.3D [UR8], [UR28], desc[UR18] ;  /* 0x000012081c0075b4 */ /* 0x0001e40008011000 */
[----:B0-----:R-:W-:Y:S05]  /*84e0*/  @P2 BRA `(.L_x_176) ;  /* 0xfffffffc00442947 */ /* 0x001fea000383ffff */
.L_x_172:
[----:B------:R-:W-:Y:S05]  /*84f0*/  BSYNC B1 ;  /* 0x0000000000017941 */ /* 0x000fea0003800000 */
.L_x_171:
[----:B------:R-:W-:Y:S01]  /*8500*/  LOP3.LUT P4, RZ, R12, 0xff, RZ, 0xc0, !PT ;  /* 0x000000ff0cff7812 */ /* 0x000fe2000788c0ff */
[----:B------:R-:W-:Y:S01]  /*8510*/  VIADD R11, R11, UR14 ;  /* 0x0000000e0b0b7c36 */ /* 0x000fe20008000000 */
[----:B------:R-:W-:Y:S01]  /*8520*/  ULDC.64 UR8, c[0x0][0x650] ;  /* 0x0001940000087ab9 */ /* 0x000fe20000000a00 */
[----:B------:R-:W-:Y:S01]  /*8530*/  BSSY B1, `(.L_x_177) ;  /* 0x000006e000017945 */ /* 0x000fe20003800000 */
[----:B------:R-:W-:Y:S02]  /*8540*/  PRMT R6, RZ, 0x7610, R6 ;  /* 0x00007610ff067816 */ /* 0x000fe40000000006 */
[----:B------:R-:W-:Y:S02]  /*8550*/  SHF.R.U32.HI R0, RZ, 0x1, R11 ;  /* 0x00000001ff007819 */ /* 0x000fe4000001160b */
[----:B------:R-:W-:Y:S02]  /*8560*/  ISETP.GT.U32.AND P1, PT, R11, 0x1, PT ;  /* 0x000000010b00780c */ /* 0x000fe40003f24070 */
[----:B------:R-:W-:-:S02]  /*8570*/  LOP3.LUT R0, R0, 0x1, RZ, 0xc0, !PT ;  /* 0x0000000100007812 */ /* 0x000fc400078ec0ff */
[----:B------:R-:W-:Y:S01]  /*8580*/  LOP3.LUT R11, R11, 0x1, RZ, 0xc0, !PT ;  /* 0x000000010b0b7812 */ /* 0x000fe200078ec0ff */
[----:B------:R-:W0:Y:S01]  /*8590*/  @P4 S2R R5, SR_CgaCtaId ;  /* 0x0000000000054919 */ /* 0x000e220000008800 */
[----:B------:R-:W-:Y:S02]  /*85a0*/  @P4 MOV R4, 0x400 ;  /* 0x0000040000044802 */ /* 0x000fe40000000f00 */
[----:B------:R-:W-:Y:S02]  /*85b0*/  ISETP.NE.U32.AND P2, PT, R0, 0x1, PT ;  /* 0x000000010000780c */ /* 0x000fe40003f45070 */
[----:B------:R-:W-:Y:S02]  /*85c0*/  PRMT R12, RZ, 0x7610, R12 ;  /* 0x00007610ff0c7816 */ /* 0x000fe4000000000c */
[----:B0-----:R-:W-:Y:S01]  /*85d0*/  @P4 LEA R4, R5, R4, 0x18 ;  /* 0x0000000405044211 */ /* 0x001fe200078ec0ff */
[----:B------:R-:W-:-:S03]  /*85e0*/  IMAD.U32 R5, RZ, RZ, UR14 ;  /* 0x0000000eff057e24 */ /* 0x000fc6000f8e00ff */
[----:B------:R0:W-:Y:S01]  /*85f0*/  @P4 SYNCS.ARRIVE.TRANS64.A1T0 RZ, [R4+URZ+0x58], RZ ;  /* 0x000058ff04ff49a7 */ /* 0x0001e2000810003f */
[----:B------:R-:W-:Y:S02]  /*8600*/  IADD3 R2, P4, R2, UR20, RZ ;  /* 0x0000001402027c10 */ /* 0x000fe4000ff9e0ff */
[----:B------:R-:W-:Y:S02]  /*8610*/  ISETP.LT.U32.AND P1, PT, R5, 0x2, P1 ;  /* 0x000000020500780c */ /* 0x000fe40000f21070 */
[----:B------:R-:W-:Y:S02]  /*8620*/  IADD3.X R3, R3, UR7, RZ, P4, !PT ;  /* 0x0000000703037c10 */ /* 0x000fe4000a7fe4ff */
[----:B------:R-:W-:Y:S01]  /*8630*/  ISETP.GE.U32.AND P4, PT, R2, UR8, PT ;  /* 0x0000000802007c0c */ /* 0x000fe2000bf86070 */
[----:B0-----:R-:W-:Y:S01]  /*8640*/  IMAD.MOV.U32 R4, RZ, RZ, -0x1 ;  /* 0xffffffffff047424 */ /* 0x001fe200078e00ff */
[----:B------:R-:W-:Y:S02]  /*8650*/  ISETP.GT.U32.AND P2, PT, R5, 0x1, !P2 ;  /* 0x000000010500780c */ /* 0x000fe40005744070 */
[----:B------:R-:W-:-:S02]  /*8660*/  SEL R5, RZ, 0x1, !P1 ;  /* 0x00000001ff057807 */ /* 0x000fc40004800000 */
[----:B------:R-:W-:Y:S02]  /*8670*/  ISETP.GE.U32.AND.EX P1, PT, R3, UR9, PT, P4 ;  /* 0x0000000903007c0c */ /* 0x000fe4000bf26140 */
[----:B------:R-:W-:-:S04]  /*8680*/  SEL R0, RZ, 0x1, !P2 ;  /* 0x00000001ff007807 */ /* 0x000fc80005000000 */
[----:B------:R-:W-:Y:S01]  /*8690*/  LOP3.LUT R10, R0, R10, R5, 0x96, !PT ;  /* 0x0000000a000a7212 */ /* 0x000fe200078e9605 */
[----:B------:R-:W-:Y:S02]  /*86a0*/  IMAD.MOV.U32 R5, RZ, RZ, -0x1 ;  /* 0xffffffffff057424 */ /* 0x000fe400078e00ff */
[----:B------:R-:W-:-:S04]  /*86b0*/  IMAD.MOV.U32 R0, RZ, RZ, -0x1 ;  /* 0xffffffffff007424 */ /* 0x000fc800078e00ff */
[----:B------:R-:W-:Y:S05]  /*86c0*/  @P1 BRA `(.L_x_178) ;  /* 0x0000000400501947 */ /* 0x000fea0003800000 */
[----:B------:R-:W0:Y:S01]  /*86d0*/  S2UR UR8, SR_CTAID.X ;  /* 0x00000000000879c3 */ /* 0x000e220000002500 */
[----:B------:R-:W-:Y:S01]  /*86e0*/  ULDC.64 UR10, c[0x0][0x628] ;  /* 0x00018a00000a7ab9 */ /* 0x000fe20000000a00 */
[----:B------:R-:W-:Y:S01]  /*86f0*/  ULDC UR9, c[0x0][0x150] ;  /* 0x0000540000097ab9 */ /* 0x000fe20000000800 */
[----:B------:R-:W-:Y:S01]  /*8700*/  ISETP.NE.U32.AND P1, PT, RZ, UR10, PT ;  /* 0x0000000aff007c0c */ /* 0x000fe2000bf25070 */
[----:B------:R-:W-:Y:S01]  /*8710*/  ULDC UR12, c[0x0][0x630] ;  /* 0x00018c00000c7ab9 */ /* 0x000fe20000000800 */
[----:B------:R-:W-:Y:S01]  /*8720*/  ULDC UR16, c[0x0][0x154] ;  /* 0x0000550000107ab9 */ /* 0x000fe20000000800 */
[----:B------:R-:W-:Y:S01]  /*8730*/  IMAD.MOV.U32 R4, RZ, RZ, R2 ;  /* 0x000000ffff047224 */ /* 0x000fe200078e0002 */
[----:B------:R-:W-:Y:S01]  /*8740*/  ISETP.NE.AND.EX P1, PT, RZ, UR11, PT, P1 ;  /* 0x0000000bff007c0c */ /* 0x000fe2000bf25310 */
[----:B------:R-:W1:Y:S01]  /*8750*/  S2UR UR15, SR_CTAID.Y ;  /* 0x00000000000f79c3 */ /* 0x000e620000002600 */
[----:B------:R-:W-:Y:S01]  /*8760*/  IMAD.MOV.U32 R5, RZ, RZ, R3 ;  /* 0x000000ffff057224 */ /* 0x000fe200078e0003 */
[----:B0-----:R-:W-:-:S05]  /*8770*/  I2FP.F32.U32 R0, UR8 ;  /* 0x0000000800007c45 */ /* 0x001fca0008201000 */
[----:B------:R-:W-:-:S05]  /*8780*/  FMUL R14, R0, UR9 ;  /* 0x00000009000e7c20 */ /* 0x000fca0008400000 */
[----:B------:R-:W-:Y:S05]  /*8790*/  @!P1 BRA `(.L_x_179) ;  /* 0x0000000000289947 */ /* 0x000fea0003800000 */
[----:B------:R-:W-:Y:S02]  /*87a0*/  ULDC UR9, c[0x0][0x634] ;  /* 0x00018d0000097ab9 */ /* 0x000fe40000000800 */
[----:B------:R-:W-:-:S05]  /*87b0*/  IADD3 R9, P1, R2, UR9, RZ ;  /* 0x0000000902097c10 */ /* 0x000fca000ff3e0ff */
[----:B------:R-:W-:-:S04]  /*87c0*/  IMAD.X R13, RZ, RZ, R3, P1 ;  /* 0x000000ffff0d7224 */ /* 0x000fc800008e0603 */
[----:B------:R-:W-:-:S04]  /*87d0*/  IMAD.WIDE.U32 R6, R13, UR10, RZ ;  /* 0x0000000a0d067c25 */ /* 0x000fc8000f8e00ff */
[----:B------:R-:W-:-:S04]  /*87e0*/  IMAD.WIDE.U32 R6, P1, R9, UR11, R6 ;  /* 0x0000000b09067c25 */ /* 0x000fc8000f820006 */
[----:B------:R-:W-:-:S04]  /*87f0*/  IMAD.WIDE.U32 R8, R9, UR10, RZ ;  /* 0x0000000a09087c25 */ /* 0x000fc8000f8e00ff */
[----:B------:R-:W-:Y:S01]  /*8800*/  IMAD.X R5, RZ, RZ, RZ, P1 ;  /* 0x000000ffff057224 */ /* 0x000fe200008e06ff */
[----:B------:R-:W-:Y:S01]  /*8810*/  IADD3 RZ, P1, R9, R6, RZ ;  /* 0x0000000609ff7210 */ /* 0x000fe20007f3e0ff */
[----:B------:R-:W-:-:S04]  /*8820*/  IMAD.MOV.U32 R4, RZ, RZ, R7 ;  /* 0x000000ffff047224 */ /* 0x000fc800078e0007 */
[----:B------:R-:W-:-:S08]  /*8830*/  IMAD.WIDE.U32.X R4, R13, UR11, R4, P1 ;  /* 0x0000000b0d047c25 */ /* 0x000fd000088e0404 */
.L_x_179:
[--C-:B------:R-:W-:Y:S01]  /*8840*/  SHF.R.U64 R0, R4, UR12, R5.reuse ;  /* 0x0000000c04007c19 */ /* 0x100fe20008001205 */
[----:B------:R-:W0:Y:S01]  /*8850*/  F2I.U32.TRUNC.NTZ R14, R14 ;  /* 0x0000000e000e7305 */ /* 0x000e22000020f000 */
[----:B------:R-:W-:Y:S01]  /*8860*/  SHF.R.U32.HI R4, RZ, UR12, R5 ;  /* 0x0000000cff047c19 */ /* 0x000fe20008011605 */
[----:B------:R-:W-:Y:S01]  /*8870*/  ULDC.64 UR10, c[0x0][0x620] ;  /* 0x00018800000a7ab9 */ /* 0x000fe20000000a00 */
[----:B------:R-:W-:Y:S01]  /*8880*/  IADD3 R7, P1, RZ, -R0, RZ ;  /* 0x80000000ff077210 */ /* 0x000fe20007f3e0ff */
[----:B------:R-:W2:Y:S01]  /*8890*/  LDC R16, c[0x0][0x610] ;  /* 0x00018400ff107b82 */ /* 0x000ea20000000800 */
[----:B-1----:R-:W-:Y:S01]  /*88a0*/  I2FP.F32.U32 R6, UR15 ;  /* 0x0000000f00067c45 */ /* 0x002fe20008201000 */
[----:B------:R-:W-:Y:S01]  /*88b0*/  ULDC UR12, c[0x0][0x658] ;  /* 0x00019600000c7ab9 */ /* 0x000fe20000000800 */
[----:B------:R-:W-:Y:S01]  /*88c0*/  ULDC UR18, c[0x0][0x648] ;  /* 0x0001920000127ab9 */ /* 0x000fe20000000800 */
[----:B------:R-:W-:Y:S02]  /*88d0*/  IMAD.X R4, RZ, RZ, ~R4, P1 ;  /* 0x000000ffff047224 */ /* 0x000fe400008e0e04 */
[----:B------:R-:W-:Y:S01]  /*88e0*/  FMUL R8, R6, UR16 ;  /* 0x0000001006087c20 */ /* 0x000fe20008400000 */
[----:B------:R-:W-:Y:S01]  /*88f0*/  ULDC.64 UR16, c[0x0][0x640] ;  /* 0x0001900000107ab9 */ /* 0x000fe20000000a00 */
[----:B------:R-:W-:Y:S01]  /*8900*/  IMAD R6, R4, UR10, RZ ;  /* 0x0000000a04067c24 */ /* 0x000fe2000f8e02ff */
[----:B------:R-:W-:Y:S01]  /*8910*/  ISETP.NE.U32.AND P1, PT, RZ, UR16, PT ;  /* 0x00000010ff007c0c */ /* 0x000fe2000bf25070 */
[C---:B------:R-:W-:Y:S01]  /*8920*/  IMAD.WIDE.U32 R4, R7.reuse, UR10, R2 ;  /* 0x0000000a07047c25 */ /* 0x040fe2000f8e0002 */
[----:B0-----:R-:W-:Y:S01]  /*8930*/  R2UR UR9, R14 ;  /* 0x000000000e0972ca */ /* 0x001fe200000e0000 */
[----:B------:R-:W0:Y:S01]  /*8940*/  F2I.U32.TRUNC.NTZ R8, R8 ;  /* 0x0000000800087305 */ /* 0x000e22000020f000 */
[----:B------:R-:W-:Y:S01]  /*8950*/  ULDC UR10, c[0x0][0x618] ;  /* 0x00018600000a7ab9 */ /* 0x000fe20000000800 */
[----:B------:R-:W-:Y:S01]  /*8960*/  IMAD R7, R7, UR11, R6 ;  /* 0x0000000b07077c24 */ /* 0x000fe2000f8e0206 */
[----:B------:R-:W-:-:S03]  /*8970*/  ISETP.NE.AND.EX P1, PT, RZ, UR17, PT, P1 ;  /* 0x00000011ff007c0c */ /* 0x000fc6000bf25310 */
[----:B------:R-:W-:-:S05]  /*8980*/  IMAD.IADD R5, R5, 0x1, R7 ;  /* 0x0000000105057824 */ /* 0x000fca00078e0207 */
[--C-:B------:R-:W-:Y:S02]  /*8990*/  SHF.R.U64 R14, R4, UR10, R5.reuse ;  /* 0x0000000a040e7c19 */ /* 0x100fe40008001205 */
[----:B------:R-:W-:Y:S01]  /*89a0*/  SHF.R.U32.HI R5, RZ, UR10, R5 ;  /* 0x0000000aff057c19 */ /* 0x000fe20008011605 */
[----:B------:R-:W-:Y:S01]  /*89b0*/  ULDC UR10, c[0x0][0x608] ;  /* 0x00018200000a7ab9 */ /* 0x000fe20000000800 */
[----:B0-----:R-:W-:Y:S02]  /*89c0*/  R2UR UR11, R8 ;  /* 0x00000000080b72ca */ /* 0x001fe400000e0000 */
[--C-:B------:R-:W-:Y:S02]  /*89d0*/  SHF.R.U64 R15, R14, UR10, R5.reuse ;  /* 0x0000000a0e0f7c19 */ /* 0x100fe40008001205 */
[----:B------:R-:W-:Y:S01]  /*89e0*/  SHF.R.U32.HI R4, RZ, UR10, R5 ;  /* 0x0000000aff047c19 */ /* 0x000fe20008011605 */
[----:B------:R-:W-:-:S03]  /*89f0*/  UIADD3 UR10, -UR9, URZ, URZ ;  /* 0x0000003f090a7290 */ /* 0x000fc6000fffe13f */
[--C-:B------:R-:W-:Y:S01]  /*8a00*/  SHF.R.U64 R17, R15, UR12, R4.reuse ;  /* 0x0000000c0f117c19 */ /* 0x100fe20008001204 */
[----:B------:R-:W-:Y:S01]  /*8a10*/  ULDC UR9, c[0x0][0x144] ;  /* 0x0000510000097ab9 */ /* 0x000fe20000000800 */
[----:B------:R-:W-:-:S03]  /*8a20*/  SHF.R.U32.HI R5, RZ, UR12, R4 ;  /* 0x0000000cff057c19 */ /* 0x000fc60008011604 */
[----:B------:R-:W-:Y:S01]  /*8a30*/  IMAD.MOV.U32 R4, RZ, RZ, R17 ;  /* 0x000000ffff047224 */ /* 0x000fe200078e0011 */
[----:B------:R-:W-:Y:S06]  /*8a40*/  @!P1 BRA `(.L_x_180) ;  /* 0x0000000000289947 */ /* 0x000fec0003800000 */
        /* <DEDUP_REMOVED lines=10> */
.L_x_180:
[----:B------:R-:W-:Y:S01]  /*8af0*/  UIADD3 UR11, -UR11, URZ, URZ ;  /* 0x0000003f0b0b7290 */ /* 0x000fe2000fffe13f */
[----:B------:R-:W-:Y:S01]  /*8b00*/  SHF.R.U64 R5, R4, UR18, R5 ;  /* 0x0000001204057c19 */ /* 0x000fe20008001205 */
[----:B------:R-:W-:Y:S01]  /*8b10*/  UIMAD UR8, UR9, UR10, UR8 ;  /* 0x0000000a090872a4 */ /* 0x000fe2000f8e0208 */
[----:B------:R-:W-:Y:S02]  /*8b20*/  LOP3.LUT R4, R15, UR6, RZ, 0xc0, !PT ;  /* 0x000000060f047c12 */ /* 0x000fe4000f8ec0ff */
[----:B------:R-:W-:Y:S01]  /*8b30*/  ULDC UR9, c[0x0][0x148] ;  /* 0x0000520000097ab9 */ /* 0x000fe20000000800 */
[----:B------:R-:W-:Y:S01]  /*8b40*/  IMAD.MOV R6, RZ, RZ, -R5 ;  /* 0x000000ffff067224 */ /* 0x000fe200078e0a05 */
[----:B------:R-:W-:Y:S01]  /*8b50*/  @UP2 UIMAD UR8, UR9, UR11, UR15 ;  /* 0x0000000b090822a4 */ /* 0x000fe2000f8e020f */
[----:B------:R-:W-:Y:S01]  /*8b60*/  IMAD R5, R5, UR5, R4 ;  /* 0x0000000505057c24 */ /* 0x000fe2000f8e0204 */
[----:B------:R-:W-:Y:S01]  /*8b70*/  LOP3.LUT R7, R14, UR4, RZ, 0xc0, !PT ;  /* 0x000000040e077c12 */ /* 0x000fe2000f8ec0ff */
[----:B------:R-:W-:Y:S01]  /*8b80*/  ULDC UR9, c[0x0][0x638] ;  /* 0x00018e0000097ab9 */ /* 0x000fe20000000800 */
[----:B------:R-:W-:Y:S01]  /*8b90*/  PLOP3.LUT P1, PT, PT, PT, UP2, 0x80, 0x0 ;  /* 0x000000000000781c */ /* 0x000fe20003f2f028 */
[----:B------:R-:W-:-:S02]  /*8ba0*/  IMAD R4, R6, UR9, R17 ;  /* 0x0000000906047c24 */ /* 0x000fc4000f8e0211 */
[----:B--2---:R-:W-:Y:S01]  /*8bb0*/  IMAD R5, R5, R16, UR8 ;  /* 0x0000000805057e24 */ /* 0x004fe2000f8e0210 */
[----:B------:R-:W-:Y:S01]  /*8bc0*/  ULDC UR8, c[0x0][0x600] ;  /* 0x0001800000087ab9 */ /* 0x000fe20000000800 */
[----:B------:R-:W-:Y:S02]  /*8bd0*/  IMAD.MOV.U32 R6, RZ, RZ, 0x1 ;  /* 0x00000001ff067424 */ /* 0x000fe400078e00ff */
[----:B------:R-:W-:-:S05]  /*8be0*/  IMAD R8, R4, UR8, R7 ;  /* 0x0000000804087c24 */ /* 0x000fca000f8e0207 */
[----:B------:R-:W-:Y:S02]  /*8bf0*/  SEL R4, R8, R5, !P1 ;  /* 0x0000000508047207 */ /* 0x000fe40004800000 */
[----:B------:R-:W-:-:S07]  /*8c00*/  SEL R5, R5, R8, !P1 ;  /* 0x0000000805057207 */ /* 0x000fce0004800000 */
.L_x_178:
[----:B------:R-:W-:Y:S05]  /*8c10*/  BSYNC B1 ;  /* 0x0000000000017941 */ /* 0x000fea0003800000 */
.L_x_177:
[----:B------:R-:W-:-:S13]  /*8c20*/  LOP3.LUT P1, RZ, R6, 0xff, RZ, 0xc0, !PT ;  /* 0x000000ff06ff7812 */ /* 0x000fda000782c0ff */
[----:B------:R-:W-:Y:S05]  /*8c30*/  @P1 BRA `(.L_x_181) ;  /* 0xfffffff4003c1947 */ /* 0x000fea000383ffff */
[----:B------:R-:W-:Y:S05]  /*8c40*/  BSYNC B0 ;  /* 0x0000000000007941 */ /* 0x000fea0003800000 */
.L_x_169:
[----:B------:R-:W-:-:S03]  /*8c50*/  UMOV UR8, 0xffffffff ;  /* 0xffffffff00087882 */ /* 0x000fc60000000000 */
[----:B------:R-:W-:Y:S05]  /*8c60*/  BRA.DIV UR8, `(.L_x_182) ;  /* 0x0000000608007947 */ /* 0x000fea000b800000 */
[----:B------:R-:W-:-:S13]  /*8c70*/  ELECT P0, URZ, PT ;  /* 0x00000000003f782f */ /* 0x000fda0003800000 */
.L_x_196:
[----:B------:R-:W-:Y:S04]  /*8c80*/  BSSY B0, `(.L_x_183) ;  /* 0x000001a000007945 */ /* 0x000fe80003800000 */
[----:B------:R-:W-:Y:S05]  /*8c90*/  @!P0 BRA `(.L_x_184) ;  /* 0x0000000000608947 */ /* 0x000fea0003800000 */
[----:B------:R-:W-:-:S04]  /*8ca0*/  ULOP3.LUT UR8, UR13, 0x2, URZ, 0xfc, !UPT ;  /* 0x000000020d087892 */ /* 0x000fc8000f8efc3f */
[----:B------:R-:W-:-:S06]  /*8cb0*/  UISETP.NE.AND UP0, UPT, UR8, 0x3, UPT ;  /* 0x000000030800788c */ /* 0x000fcc000bf05270 */
[----:B------:R-:W-:-:S13]  /*8cc0*/  PLOP3.LUT P0, PT, PT, PT, UP0, 0x80, 0x0 ;  /* 0x000000000000781c */ /* 0x000fda0003f0f008 */
[----:B------:R-:W-:Y:S05]  /*8cd0*/  @!P0 BRA `(.L_x_185) ;  /* 0x0000000000048947 */ /* 0x000fea0003800000 */
[----:B------:R-:W-:Y:S01]  /*8ce0*/  BPT.TRAP 0x1 ;  /* 0x000000040000795c */ /* 0x000fe20000300000 */
.L_x_185:
[----:B------:R-:W0:Y:S01]  /*8cf0*/  S2R R3, SR_CgaCtaId ;  /* 0x0000000000037919 */ /* 0x000e220000008800 */
[----:B------:R-:W-:Y:S02]  /*8d00*/  MOV R0, 0x400 ;  /* 0x0000040000007802 */ /* 0x000fe40000000f00 */
[----:B------:R-:W-:Y:S02]  /*8d10*/  SHF.L.U32 R2, R10, 0x1f, RZ ;  /* 0x0000001f0a027819 */ /* 0x000fe400000006ff */
[----:B0-----:R-:W-:-:S05]  /*8d20*/  LEA R0, R3, R0, 0x18 ;  /* 0x0000000003007211 */ /* 0x001fca00078ec0ff */
[----:B------:R-:W-:-:S04]  /*8d30*/  VIADD R0, R0, 0x10 ;  /* 0x0000001000007836 */ /* 0x000fc80000000000 */
[C---:B------:R-:W-:Y:S02]  /*8d40*/  IMAD R5, R11.reuse, 0x8, R0 ;  /* 0x000000080b057824 */ /* 0x040fe400078e0200 */
[----:B------:R-:W-:Y:S02]  /*8d50*/  VIADD R11, R11, 0x1 ;  /* 0x000000010b0b7836 */ /* 0x000fe40000000000 */
[----:B------:R-:W0:Y:S03]  /*8d60*/  SYNCS.PHASECHK.TRANS64.TRYWAIT P0, [R5+URZ], R2 ;  /* 0x00000002050075a7 */ /* 0x000e26000800017f */
[----:B------:R-:W-:-:S04]  /*8d70*/  ISETP.NE.AND P1, PT, R11, 0x2, PT ;  /* 0x000000020b00780c */ /* 0x000fc80003f25270 */
[----:B------:R-:W-:Y:S02]  /*8d80*/  SEL R3, RZ, 0x1, P1 ;  /* 0x00000001ff037807 */ /* 0x000fe40000800000 */
[----:B------:R-:W-:Y:S02]  /*8d90*/  SEL R11, R11, RZ, P1 ;  /* 0x000000ff0b0b7207 */ /* 0x000fe40000800000 */
[----:B------:R-:W-:Y:S01]  /*8da0*/  LOP3.LUT R3, R10, R3, RZ, 0x3c, !PT ;  /* 0x000000030a037212 */ /* 0x000fe200078e3cff */
[----:B0-----:R-:W-:Y:S06]  /*8db0*/  @!P0 BRA `(.L_x_186) ;  /* 0x0000000000d08947 */ /* 0x001fec0003800000 */
.L_x_197:
[----:B------:R-:W-:Y:S01]  /*8dc0*/  IMAD R11, R11, 0x8, R0 ;  /* 0x000000080b0b7824 */ /* 0x000fe200078e0200 */
[----:B------:R-:W-:-:S07]  /*8dd0*/  SHF.L.U32 R0, R3, 0x1f, RZ ;  /* 0x0000001f03007819 */ /* 0x000fce00000006ff */
.L_x_187:
[----:B-1----:R1:W2:Y:S02]  /*8de0*/  SYNCS.PHASECHK.TRANS64.TRYWAIT P0, [R11+URZ], R0 ;  /* 0x000000000b0075a7 */ /* 0x0022a4000800017f */
[----:B--2---:R-:W-:Y:S05]  /*8df0*/  @!P0 NANOSLEEP.SYNCS 0x989680 ;  /* 0x009896800000895d */ /* 0x004fea0003900000 */
[----:B------:R-:W2:Y:S02]  /*8e00*/  @!P0 SYNCS.PHASECHK.TRANS64 P0, [R11+URZ], R0 ;  /* 0x000000000b0085a7 */ /* 0x000ea4000800007f */
[----:B--2---:R-:W-:Y:S05]  /*8e10*/  @!P0 BRA `(.L_x_187) ;  /* 0xfffffffc00f08947 */ /* 0x004fea000383ffff */
.L_x_184:
[----:B------:R-:W-:Y:S05]  /*8e20*/  BSYNC B0 ;  /* 0x0000000000007941 */ /* 0x000fea0003800000 */
.L_x_183:
[----:B------:R-:W-:Y:S05]  /*8e30*/  EXIT ;  /* 0x000000000000794d */ /* 0x000fea0003800000 */
.L_x_14:
[----:B0-----:R0:W2:Y:S02]  /*8e40*/  SYNCS.PHASECHK.TRANS64.TRYWAIT P0, [R13+URZ+-0x8], R10 ;  /* 0xfffff80a0d0075a7 */ /* 0x0010a4000800017f */
[----:B--2---:R-:W-:Y:S05]  /*8e50*/  @!P0 NANOSLEEP.SYNCS 0x989680 ;  /* 0x009896800000895d */ /* 0x004fea0003900000 */
[----:B------:R-:W2:Y:S02]  /*8e60*/  @!P0 SYNCS.PHASECHK.TRANS64 P0, [R13+URZ+-0x8], R10 ;  /* 0xfffff80a0d0085a7 */ /* 0x000ea4000800007f */
[----:B--2---:R-:W-:Y:S05]  /*8e70*/  @!P0 BRA `(.L_x_14) ;  /* 0xfffffffc00f08947 */ /* 0x004fea000383ffff */
[----:B------:R-:W-:Y:S05]  /*8e80*/  BRA `(.L_x_188) ;  /* 0xffffff84009c7947 */ /* 0x000fea000383ffff */
.L_x_19:
[----:B--2---:R-:W-:-:S04]  /*8e90*/  IMAD.U32 R11, RZ, RZ, UR4 ;  /* 0x00000004ff0b7e24 */ /* 0x004fc8000f8e00ff */
[----:B------:R2:W3:Y:S03]  /*8ea0*/  SYNCS.PHASECHK.TRANS64.TRYWAIT P0, [R11+URZ], R10 ;  /* 0x0000000a0b0075a7 */ /* 0x0004e6000800017f */
[----:B---3--:R-:W-:Y:S05]  /*8eb0*/  @!P0 NANOSLEEP.SYNCS 0x989680 ;  /* 0x009896800000895d */ /* 0x008fea0003900000 */
[----:B------:R-:W3:Y:S02]  /*8ec0*/  @!P0 SYNCS.PHASECHK.TRANS64 P0, [R11+URZ], R10 ;  /* 0x0000000a0b0085a7 */ /* 0x000ee4000800007f */
[----:B---3--:R-:W-:Y:S05]  /*8ed0*/  @!P0 BRA `(.L_x_19) ;  /* 0xfffffffc00ec8947 */ /* 0x008fea000383ffff */
[----:B------:R-:W-:Y:S05]  /*8ee0*/  BRA `(.L_x_18) ;  /* 0xffffff8800c87947 */ /* 0x000fea000383ffff */
.L_x_25:
[----:B--2---:R-:W-:-:S04]  /*8ef0*/  IMAD.U32 R146, RZ, RZ, UR16 ;  /* 0x00000010ff927e24 */ /* 0x004fc8000f8e00ff */
[----:B------:R2:W3:Y:S03]  /*8f00*/  SYNCS.PHASECHK.TRANS64.TRYWAIT P0, [R146+URZ], R11 ;  /* 0x0000000b920075a7 */ /* 0x0004e6000800017f */
[----:B---3--:R-:W-:Y:S05]  /*8f10*/  @!P0 NANOSLEEP.SYNCS 0x989680 ;  /* 0x009896800000895d */ /* 0x008fea0003900000 */
[----:B------:R-:W3:Y:S02]  /*8f20*/  @!P0 SYNCS.PHASECHK.TRANS64 P0, [R146+URZ], R11 ;  /* 0x0000000b920085a7 */ /* 0x000ee4000800007f */
[----:B---3--:R-:W-:Y:S05]  /*8f30*/  @!P0 BRA `(.L_x_25) ;  /* 0xfffffffc00ec8947 */ /* 0x008fea000383ffff */
[----:B------:R-:W-:Y:S05]  /*8f40*/  BRA `(.L_x_24) ;  /* 0xffffff9000ec7947 */ /* 0x000fea000383ffff */
.L_x_33:
[----:B0-----:R0:W2:Y:S02]  /*8f50*/  SYNCS.PHASECHK.TRANS64.TRYWAIT P0, [R13+URZ+0x8], R10 ;  /* 0x0000080a0d0075a7 */ /* 0x0010a4000800017f */
[----:B--2---:R-:W-:Y:S05]  /*8f60*/  @!P0 NANOSLEEP.SYNCS 0x989680 ;  /* 0x009896800000895d */ /* 0x004fea0003900000 */
[----:B------:R-:W2:Y:S02]  /*8f70*/  @!P0 SYNCS.PHASECHK.TRANS64 P0, [R13+URZ+0x8], R10 ;  /* 0x0000080a0d0085a7 */ /* 0x000ea4000800007f */
[----:B--2---:R-:W-:Y:S05]  /*8f80*/  @!P0 BRA `(.L_x_33) ;  /* 0xfffffffc00f08947 */ /* 0x004fea000383ffff */
[----:B------:R-:W-:Y:S05]  /*8f90*/  BRA `(.L_x_189) ;  /* 0xffffffa0003c7947 */ /* 0x000fea000383ffff */
.L_x_170:
[----:B------:R-:W-:Y:S01]  /*8fa0*/  BSSY B1, `(.L_x_190) ;  /* 0x0000006000017945 */ /* 0x000fe20003800000 */
[----:B------:R-:W-:-:S07]  /*8fb0*/  IMAD.MOV.U32 R6, RZ, RZ, -0x1 ;  /* 0xffffffffff067424 */ /* 0x000fce00078e00ff */
[----:B------:R-:W-:Y:S05]  /*8fc0*/  WARPSYNC.COLLECTIVE R6, `(.L_x_191) ;  /* 0x00000000060c7348 */ /* 0x000fea0003c00000 */
[----:B------:R-:W-:Y:S02]  /*8fd0*/  ELECT P1, UR62, PT ;  /* 0x00000000003e782f */ /* 0x000fe40003820000 */
[----:B------:R-:W-:Y:S01]  /*8fe0*/  MOV R6, UR62 ;  /* 0x0000003e00067c02 */ /* 0x000fe20008000f00 */
[----:B------:R-:W-:Y:S10]  /*8ff0*/  ENDCOLLECTIVE ;  /* 0x000000000000791b */ /* 0x000ff40003800000 */
.L_x_191:
[----:B------:R-:W-:Y:S05]  /*9000*/  BSYNC B1 ;  /* 0x0000000000017941 */ /* 0x000fea0003800000 */
.L_x_190:
[----:B------:R-:W-:Y:S05]  /*9010*/  BRA `(.L_x_192) ;  /* 0xfffffff000507947 */ /* 0x000fea000383ffff */
.L_x_173:
[----:B-1----:R1:W2:Y:S02]  /*9020*/  SYNCS.PHASECHK.TRANS64.TRYWAIT P1, [R13+URZ+0x10], R6 ;  /* 0x000010060d0075a7 */ /* 0x0022a4000802017f */
[----:B--2---:R-:W-:Y:S05]  /*9030*/  @!P1 NANOSLEEP.SYNCS 0x989680 ;  /* 0x009896800000995d */ /* 0x004fea0003900000 */
[----:B------:R-:W2:Y:S02]  /*9040*/  @!P1 SYNCS.PHASECHK.TRANS64 P1, [R13+URZ+0x10], R6 ;  /* 0x000010060d0095a7 */ /* 0x000ea4000802007f */
[----:B--2---:R-:W-:Y:S05]  /*9050*/  @!P1 BRA `(.L_x_173) ;  /* 0xfffffffc00f09947 */ /* 0x004fea000383ffff */
[----:B------:R-:W-:Y:S05]  /*9060*/  BRA `(.L_x_193) ;  /* 0xfffffff000847947 */ /* 0x000fea000383ffff */
.L_x_182:
[----:B------:R-:W-:Y:S01]  /*9070*/  BSSY B0, `(.L_x_194) ;  /* 0x0000006000007945 */ /* 0x000fe20003800000 */
[----:B------:R-:W-:-:S07]  /*9080*/  IMAD.MOV.U32 R6, RZ, RZ, -0x1 ;  /* 0xffffffffff067424 */ /* 0x000fce00078e00ff */
[----:B------:R-:W-:Y:S05]  /*9090*/  WARPSYNC.COLLECTIVE R6, `(.L_x_195) ;  /* 0x00000000060c7348 */ /* 0x000fea0003c00000 */
[----:B------:R-:W-:Y:S02]  /*90a0*/  ELECT P1, UR62, PT ;  /* 0x00000000003e782f */ /* 0x000fe40003820000 */
[----:B------:R-:W-:Y:S01]  /*90b0*/  MOV R6, UR62 ;  /* 0x0000003e00067c02 */ /* 0x000fe20008000f00 */
[----:B------:R-:W-:Y:S10]  /*90c0*/  ENDCOLLECTIVE ;  /* 0x000000000000791b */ /* 0x000ff40003800000 */
.L_x_195:
[----:B------:R-:W-:Y:S05]  /*90d0*/  BSYNC B0 ;  /* 0x0000000000007941 */ /* 0x000fea0003800000 */
.L_x_194:
[----:B------:R-:W-:Y:S01]  /*90e0*/  PLOP3.LUT P0, PT, P1, PT, PT, 0x80, 0x0 ;  /* 0x000000000000781c */ /* 0x000fe20000f0f070 */
[----:B------:R-:W-:-:S12]  /*90f0*/  BRA `(.L_x_196) ;  /* 0xfffffff800e07947 */ /* 0x000fd8000383ffff */
.L_x_186:
[----:B0-----:R0:W1:Y:S02]  /*9100*/  SYNCS.PHASECHK.TRANS64.TRYWAIT P0, [R5+URZ], R2 ;  /* 0x00000002050075a7 */ /* 0x001064000800017f */
[----:B-1----:R-:W-:Y:S05]  /*9110*/  @!P0 NANOSLEEP.SYNCS 0x989680 ;  /* 0x009896800000895d */ /* 0x002fea0003900000 */
[----:B------:R-:W1:Y:S02]  /*9120*/  @!P0 SYNCS.PHASECHK.TRANS64 P0, [R5+URZ], R2 ;  /* 0x00000002050085a7 */ /* 0x000e64000800007f */
[----:B-1----:R-:W-:Y:S05]  /*9130*/  @!P0 BRA `(.L_x_186) ;  /* 0xfffffffc00f08947 */ /* 0x002fea000383ffff */
[----:B------:R-:W-:Y:S05]  /*9140*/  BRA `(.L_x_197) ;  /* 0xfffffffc001c7947 */ /* 0x000fea000383ffff */
.L_x_198:
[----:B------:R-:W-:-:S00]  /*9150*/  BRA `(.L_x_198) ;  /* 0xfffffffc00fc7947 */ /* 0x000fc0000383ffff */
[----:B------:R-:W-:-:S00]  /*9160*/  NOP ;  /* 0x0000000000007918 */ /* 0x000fc00000000000 */
        /* <DEDUP_REMOVED lines=9> */
.L_x_199:


//--------------------- .nv.shared._ZN7cutlass13device_kernelINS_4gemm6kernel13GemmUniversalIN4cute5tupleIJiiiiEEENS1_10collective13CollectiveMmaINS1_37MainloopSm90TmaGmmaWarpSpecializedFP8ILi2ENS5_IJNS4_1CILi1EEESB_SB_EEENS1_32KernelTmaWarpSpecializedPingpongEEENS5_IJNSA_ILi64EEENSA_ILi128EEENSA_ILi32EEEEEENS_12float_e5m2_tENS5_IJlSB_lEEESJ_SK_NS4_8TiledMMAINS4_8MMA_AtomIJNS4_4SM904GMMA31MMA_64x128x32_F32E5M2E5M2_SS_TNILNSO_7ScaleInE1ELSQ_1EEEEEENS4_6LayoutISC_NS5_IJNSA_ILi0EEESU_SU_EEEEENS5_IJNS4_10UnderscoreESX_SX_EEEEENS4_13SM90_TMA_LOADENS4_14ComposedLayoutINS4_7SwizzleILi1ELi4ELi3EEENS4_18smem_ptr_flag_bitsILi8EEENST_INS5_IJNSA_ILi8EEESH_EEENS5_IJSH_SB_EEEEEEEvNS4_8identityES10_S1A_vS1B_EENS_8epilogue10collective6detail29Sm90TmaWarpSpecializedAdapterINS1E_15DefaultEpilogueISJ_SK_SK_NS1D_6thread17LinearCombinationISJ_Li1EffLNS1I_9ScaleType4KindE0ELNS_15FloatRoundStyleE2ESJ_EENS1_15EpilogueDefaultEEEEEvvEEEEvNT_6ParamsE --------------------------
	.section	.nv.shared._ZN7cutlass13device_kernelINS_4gemm6kernel13GemmUniversalIN4cute5tupleIJiiiiEEENS1_10collective13CollectiveMmaINS1_37MainloopSm90TmaGmmaWarpSpecializedFP8ILi2ENS5_IJNS4_1CILi1EEESB_SB_EEENS1_32KernelTmaWarpSpecializedPingpongEEENS5_IJNSA_ILi64EEENSA_ILi128EEENSA_ILi32EEEEEENS_12float_e5m2_tENS5_IJlSB_lEEESJ_SK_NS4_8TiledMMAINS4_8MMA_AtomIJNS4_4SM904GMMA31MMA_64x128x32_F32E5M2E5M2_SS_TNILNSO_7ScaleInE1ELSQ_1EEEEEENS4_6LayoutISC_NS5_IJNSA_ILi0EEESU_SU_EEEEENS5_IJNS4_10UnderscoreESX_SX_EEEEENS4_13SM90_TMA_LOADENS4_14ComposedLayoutINS4_7SwizzleILi1ELi4ELi3EEENS4_18smem_ptr_flag_bitsILi8EEENST_INS5_IJNSA_ILi8EEESH_EEENS5_IJSH_SB_EEEEEEEvNS4_8identityES10_S1A_vS1B_EENS_8epilogue10collective6detail29Sm90TmaWarpSpecializedAdapterINS1E_15DefaultEpilogueISJ_SK_SK_NS1D_6thread17LinearCombinationISJ_Li1EffLNS1I_9ScaleType4KindE0ELNS_15FloatRoundStyleE2ESJ_EENS1_15EpilogueDefaultEEEEEvvEEEEvNT_6ParamsE,"aw",@nobits
	.sectionflags	@""
	.align	16
	.zero		1024


//--------------------- .nv.shared.reserved.0     --------------------------
	.section	.nv.shared.reserved.0,"aw",@nobits
	.weak		__nv_reservedSMEM_offset_0_alias
	.size		__nv_reservedSMEM_offset_0_alias, 0, 0
	.other		__nv_reservedSMEM_offset_0_alias,@"STO_CUDA_RESERVED_SHARED STV_DEFAULT"
__nv_reservedSMEM_offset_0_alias:
	.zero		0


//--------------------- .nv.global                --------------------------
	.section	.nv.global,"aw",@nobits
.nv.global:
	.type		_ZN40_INTERNAL_bce35cec_4_k_cu_c2500d44_297994cute1_E,@object
	.size		_ZN40_INTERNAL_bce35cec_4_k_cu_c2500d44_297994cute1_E,(_ZN40_INTERNAL_bce35cec_4_k_cu_c2500d44_297994cuda3std3__45__cpo6cbeginE - _ZN40_INTERNAL_bce35cec_4_k_cu_c2500d44_297994cute1_E)
_ZN40_INTERNAL_bce35cec_4_k_cu_c2500d44_297994cute1_E:
	.zero		1
	.type		_ZN40_INTERNAL_bce35cec_4_k_cu_c2500d44_297994cuda3std3__45__cpo6cbeginE,@object
	.size		_ZN40_INTERNAL_bce35cec_4_k_cu_c2500d44_297994cuda3std3__45__cpo6cbeginE,(_ZN40_INTERNAL_bce35cec_4_k_cu_c2500d44_297994cuda3std3__48in_placeE - _ZN40_INTERNAL_bce35cec_4_k_cu_c2500d44_297994cuda3std3__45__cpo6cbeginE)
_ZN40_INTERNAL_bce35cec_4_k_cu_c2500d44_297994cuda3std3__45__cpo6cbeginE:
	.zero		1
	.type		_ZN40_INTERNAL_bce35cec_4_k_cu_c2500d44_297994cuda3std3__48in_placeE,@object
	.size		_ZN40_INTERNAL_bce35cec_4_k_cu_c2500d44_297994cuda3std3__48in_placeE,(_ZN40_INTERNAL_bce35cec_4_k_cu_c2500d44_297994cuda3std6ranges3__45__cpo9iter_moveE - _ZN40_INTERNAL_bce35cec_4_k_cu_c2500d44_297994cuda3std3__48in_placeE)
_ZN40_INTERNAL_bce35cec_4_k_cu_c2500d44_297994cuda3std3__48in_placeE:
	.zero		1
	.type		_ZN40_INTERNAL_bce35cec_4_k_cu_c2500d44_297994cuda3std6ranges3__45__cpo9iter_moveE,@object
	.size		_ZN40_INTERNAL_bce35cec_4_k_cu_c2500d44_297994cuda3std6ranges3__45__cpo9iter_moveE,(_ZN40_INTERNAL_bce35cec_4_k_cu_c2500d44_297994cuda3std3__45__cpo5beginE - _ZN40_INTERNAL_bce35cec_4_k_cu_c2500d44_297994cuda3std6ranges3__45__cpo9iter_moveE)
_ZN40_INTERNAL_bce35cec_4_k_cu_c2500d44_297994cuda3std6ranges3__45__cpo9iter_moveE:
	.zero		1
	.type		_ZN40_INTERNAL_bce35cec_4_k_cu_c2500d44_297994cuda3std3__45__cpo5beginE,@object
	.size		_ZN40_INTERNAL_bce35cec_4_k_cu_c2500d44_297994cuda3std3__45__cpo5beginE,(_ZN40_INTERNAL_bce35cec_4_k_cu_c2500d44_297994cuda3std3__442_GLOBAL__N__bce35cec_4_k_cu_c2500d44_297996ignoreE - _ZN40_INTERNAL_bce35cec_4_k_cu_c2500d44_297994cuda3std3__45__cpo5beginE)
_ZN40_INTERNAL_bce35cec_4_k_cu_c2500d44_297994cuda3std3__45__cpo5beginE:
	.zero		1
	.type		_ZN40_INTERNAL_bce35cec_4_k_cu_c2500d44_297994cuda3std3__442_GLOBAL__N__bce35cec_4_k_cu_c2500d44_297996ignoreE,@object
	.size		_ZN40_INTERNAL_bce35cec_4_k_cu_c2500d44_297994cuda3std3__442_GLOBAL__N__bce35cec_4_k_cu_c2500d44_297996ignoreE,(_ZN40_INTERNAL_bce35cec_4_k_cu_c2500d44_297994cute7productE - _ZN40_INTERNAL_bce35cec_4_k_cu_c2500d44_297994cuda3std3__442_GLOBAL__N__bce35cec_4_k_cu_c2500d44_297996ignoreE)
_ZN40_INTERNAL_bce35cec_4_k_cu_c2500d44_297994cuda3std3__442_GLOBAL__N__bce35cec_4_k_cu_c2500d44_297996ignoreE:
	.zero		1
	.type		_ZN40_INTERNAL_bce35cec_4_k_cu_c2500d44_297994cute7productE,@object
	.size		_ZN40_INTERNAL_bce35cec_4_k_cu_c2500d44_297994cute7productE,(_ZN40_INTERNAL_bce35cec_4_k_cu_c2500d44_297994cuda3std3__45__cpo3endE - _ZN40_INTERNAL_bce35cec_4_k_cu_c2500d44_297994cute7productE)
_ZN40_INTERNAL_bce35cec_4_k_cu_c2500d44_297994cute7productE:
	.zero		1
	.type		_ZN40_INTERNAL_bce35cec_4_k_cu_c2500d44_297994cuda3std3__45__cpo3endE,@object
	.size		_ZN40_INTERNAL_bce35cec_4_k_cu_c2500d44_297994cuda3std3__45__cpo3endE,(_ZN40_INTERNAL_bce35cec_4_k_cu_c2500d44_297994cuda3std3__419piecewise_constructE - _ZN40_INTERNAL_bce35cec_4_k_cu_c2500d44_297994cuda3std3__45__cpo3endE)
_ZN40_INTERNAL_bce35cec_4_k_cu_c2500d44_297994cuda3std3__45__cpo3endE:
	.zero		1
	.type		_ZN40_INTERNAL_bce35cec_4_k_cu_c2500d44_297994cuda3std3__419piecewise_constructE,@object
	.size		_ZN40_INTERNAL_bce35cec_4_k_cu_c2500d44_297994cuda3std3__419piecewise_constructE,(_ZN40_INTERNAL_bce35cec_4_k_cu_c2500d44_297994cuda3std3__45__cpo4cendE - _ZN40_INTERNAL_bce35cec_4_k_cu_c2500d44_297994cuda3std3__419piecewise_constructE)
_ZN40_INTERNAL_bce35cec_4_k_cu_c2500d44_297994cuda3std3__419piecewise_constructE:
	.zero		1
	.type		_ZN40_INTERNAL_bce35cec_4_k_cu_c2500d44_297994cuda3std3__45__cpo4cendE,@object
	.size		_ZN40_INTERNAL_bce35cec_4_k_cu_c2500d44_297994cuda3std3__45__cpo4cendE,(_ZN40_INTERNAL_bce35cec_4_k_cu_c2500d44_297994cuda3std6ranges3__45__cpo4swapE - _ZN40_INTERNAL_bce35cec_4_k_cu_c2500d44_297994cuda3std3__45__cpo4cendE)
_ZN40_INTERNAL_bce35cec_4_k_cu_c2500d44_297994cuda3std3__45__cpo4cendE:
	.zero		1
	.type		_ZN40_INTERNAL_bce35cec_4_k_cu_c2500d44_297994cuda3std6ranges3__45__cpo4swapE,@object
	.size		_ZN40_INTERNAL_bce35cec_4_k_cu_c2500d44_297994cuda3std6ranges3__45__cpo4swapE,(.L_7 - _ZN40_INTERNAL_bce35cec_4_k_cu_c2500d44_297994cuda3std6ranges3__45__cpo4swapE)
_ZN40_INTERNAL_bce35cec_4_k_cu_c2500d44_297994cuda3std6ranges3__45__cpo4swapE:
	.zero		1
.L_7:


//--------------------- .nv.constant0._ZN7cutlass13device_kernelINS_4gemm6kernel13GemmUniversalIN4cute5tupleIJiiiiEEENS1_10collective13CollectiveMmaINS1_37MainloopSm90TmaGmmaWarpSpecializedFP8ILi2ENS5_IJNS4_1CILi1EEESB_SB_EEENS1_32KernelTmaWarpSpecializedPingpongEEENS5_IJNSA_ILi64EEENSA_ILi128EEENSA_ILi32EEEEEENS_12float_e5m2_tENS5_IJlSB_lEEESJ_SK_NS4_8TiledMMAINS4_8MMA_AtomIJNS4_4SM904GMMA31MMA_64x128x32_F32E5M2E5M2_SS_TNILNSO_7ScaleInE1ELSQ_1EEEEEENS4_6LayoutISC_NS5_IJNSA_ILi0EEESU_SU_EEEEENS5_IJNS4_10UnderscoreESX_SX_EEEEENS4_13SM90_TMA_LOADENS4_14ComposedLayoutINS4_7SwizzleILi1ELi4ELi3EEENS4_18smem_ptr_flag_bitsILi8EEENST_INS5_IJNSA_ILi8EEESH_EEENS5_IJSH_SB_EEEEEEEvNS4_8identityES10_S1A_vS1B_EENS_8epilogue10collective6detail29Sm90TmaWarpSpecializedAdapterINS1E_15DefaultEpilogueISJ_SK_SK_NS1D_6thread17LinearCombinationISJ_Li1EffLNS1I_9ScaleType4KindE0ELNS_15FloatRoundStyleE2ESJ_EENS1_15EpilogueDefaultEEEEEvvEEEEvNT_6ParamsE --------------------------
	.section	.nv.constant0._ZN7cutlass13device_kernelINS_4gemm6kernel13GemmUniversalIN4cute5tupleIJiiiiEEENS1_10collective13CollectiveMmaINS1_37MainloopSm90TmaGmmaWarpSpecializedFP8ILi2ENS5_IJNS4_1CILi1EEESB_SB_EEENS1_32KernelTmaWarpSpecializedPingpongEEENS5_IJNSA_ILi64EEENSA_ILi128EEENSA_ILi32EEEEEENS_12float_e5m2_tENS5_IJlSB_lEEESJ_SK_NS4_8TiledMMAINS4_8MMA_AtomIJNS4_4SM904GMMA31MMA_64x128x32_F32E5M2E5M2_SS_TNILNSO_7ScaleInE1ELSQ_1EEEEEENS4_6LayoutISC_NS5_IJNSA_ILi0EEESU_SU_EEEEENS5_IJNS4_10UnderscoreESX_SX_EEEEENS4_13SM90_TMA_LOADENS4_14ComposedLayoutINS4_7SwizzleILi1ELi4ELi3EEENS4_18smem_ptr_flag_bitsILi8EEENST_INS5_IJNSA_ILi8EEESH_EEENS5_IJSH_SB_EEEEEEEvNS4_8identityES10_S1A_vS1B_EENS_8epilogue10collective6detail29Sm90TmaWarpSpecializedAdapterINS1E_15DefaultEpilogueISJ_SK_SK_NS1D_6thread17LinearCombinationISJ_Li1EffLNS1I_9ScaleType4KindE0ELNS_15FloatRoundStyleE2ESJ_EENS1_15EpilogueDefaultEEEEEvvEEEEvNT_6ParamsE,"a",@progbits
	.sectionflags	@""
	.align	4
.nv.constant0._ZN7cutlass13device_kernelINS_4gemm6kernel13GemmUniversalIN4cute5tupleIJiiiiEEENS1_10collective13CollectiveMmaINS1_37MainloopSm90TmaGmmaWarpSpecializedFP8ILi2ENS5_IJNS4_1CILi1EEESB_SB_EEENS1_32KernelTmaWarpSpecializedPingpongEEENS5_IJNSA_ILi64EEENSA_ILi128EEENSA_ILi32EEEEEENS_12float_e5m2_tENS5_IJlSB_lEEESJ_SK_NS4_8TiledMMAINS4_8MMA_AtomIJNS4_4SM904GMMA31MMA_64x128x32_F32E5M2E5M2_SS_TNILNSO_7ScaleInE1ELSQ_1EEEEEENS4_6LayoutISC_NS5_IJNSA_ILi0EEESU_SU_EEEEENS5_IJNS4_10UnderscoreESX_SX_EEEEENS4_13SM90_TMA_LOADENS4_14ComposedLayoutINS4_7SwizzleILi1ELi4ELi3EEENS4_18smem_ptr_flag_bitsILi8EEENST_INS5_IJNSA_ILi8EEESH_EEENS5_IJSH_SB_EEEEEEEvNS4_8identityES10_S1A_vS1B_EENS_8epilogue10collective6detail29Sm90TmaWarpSpecializedAdapterINS1E_15DefaultEpilogueISJ_SK_SK_NS1D_6thread17LinearCombinationISJ_Li1EffLNS1I_9ScaleType4KindE0ELNS_15FloatRoundStyleE2ESJ_EENS1_15EpilogueDefaultEEEEEvvEEEEvNT_6ParamsE:
	.zero		1664


//--------------------- SYMBOLS --------------------------

	.type		.nv.reservedSmem.offset0,@object
	.size		.nv.reservedSmem.offset0,0x4
